	.target	sm_90a

	.elftype	@"ET_EXEC"


//--------------------- .note.nv.tkinfo           --------------------------
	.section	.note.nv.tkinfo,"",@"SHT_NOTE"
	.sectionflags	@"SHF_NOTE_NV_TKINFO"
	.tkinfo
        /*0018*/ 	.word	0x00000002
        /*0030*/ 	.string	""
        /*0030*/ 	.string	"ptxas"
        /*0030*/ 	.string	"Cuda compilation tools, release 13.0, V13.0.88"
        /*0030*/ 	.string	"Build cuda_13.0.r13.0/compiler.36424714_0"
        /*0030*/ 	.string	"-arch sm_90a -m 64 "



//--------------------- .note.nv.cuinfo           --------------------------
	.section	.note.nv.cuinfo,"",@"SHT_NOTE"
	.sectionflags	@"SHF_NOTE_NV_CUINFO"
        /*0018*/ 	.short	0x0002
        /*001a*/ 	.short	0x005a
        /*001c*/ 	.short	0x0082
	.zero		2


//--------------------- .nv.info                  --------------------------
	.section	.nv.info,"",@"SHT_CUDA_INFO"
	.align	4


	//----- nvinfo : EIATTR_REGCOUNT
	.align		4
        /*0000*/ 	.byte	0x04, 0x2f
        /*0002*/ 	.short	(.L_12 - .L_11)
	.align		4
.L_11:
        /*0004*/ 	.word	index@(_ZN7cutlass13device_kernelINS_4gemm6kernel13GemmUniversalIN4cute5tupleIJiiiiEEENS1_10collective13CollectiveMmaINS1_37MainloopSm90TmaGmmaWarpSpecializedFP8ILi5ENS5_IJNS4_1CILi1EEENSA_ILi4EEESB_EEENS1_32KernelTmaWarpSpecializedPingpongEEENS5_IJNSA_ILi64EEENSA_ILi256EEENSA_ILi128EEEEEENS_12float_e5m2_tENS5_IJlSB_lEEESK_SL_NS4_8TiledMMAINS4_8MMA_AtomIJNS4_4SM904GMMA31MMA_64x256x32_F32E5M2E5M2_SS_TNILNSP_7ScaleInE1ELSR_1EEEEEENS4_6LayoutINS5_IJSB_SB_SB_EEENS5_IJNSA_ILi0EEESW_SW_EEEEENS5_IJNS4_10UnderscoreESZ_SZ_EEEEENS4_23SM90_TMA_LOAD_MULTICASTENS4_14ComposedLayoutINS4_7SwizzleILi3ELi4ELi3EEENS4_18smem_ptr_flag_bitsILi8EEENSU_INS5_IJNSA_ILi8EEESI_EEENS5_IJSI_SB_EEEEEEEvNS4_8identityENS4_13SM90_TMA_LOADES1C_vS1D_EENS_8epilogue10collective6detail29Sm90TmaWarpSpecializedAdapterINS1H_15DefaultEpilogueISK_SL_SL_NS1G_6thread17LinearCombinationISK_Li1EffLNS1L_9ScaleType4KindE0ELNS_15FloatRoundStyleE2ESK_EENS1_15EpilogueDefaultEEEEEvvEEEEvNT_6ParamsE)
        /*0008*/ 	.word	0x000000a8


	//----- nvinfo : EIATTR_FRAME_SIZE
	.align		4
.L_12:
        /*000c*/ 	.byte	0x04, 0x11
        /*000e*/ 	.short	(.L_14 - .L_13)
	.align		4
.L_13:
        /*0010*/ 	.word	index@(_ZN7cutlass13device_kernelINS_4gemm6kernel13GemmUniversalIN4cute5tupleIJiiiiEEENS1_10collective13CollectiveMmaINS1_37MainloopSm90TmaGmmaWarpSpecializedFP8ILi5ENS5_IJNS4_1CILi1EEENSA_ILi4EEESB_EEENS1_32KernelTmaWarpSpecializedPingpongEEENS5_IJNSA_ILi64EEENSA_ILi256EEENSA_ILi128EEEEEENS_12float_e5m2_tENS5_IJlSB_lEEESK_SL_NS4_8TiledMMAINS4_8MMA_AtomIJNS4_4SM904GMMA31MMA_64x256x32_F32E5M2E5M2_SS_TNILNSP_7ScaleInE1ELSR_1EEEEEENS4_6LayoutINS5_IJSB_SB_SB_EEENS5_IJNSA_ILi0EEESW_SW_EEEEENS5_IJNS4_10UnderscoreESZ_SZ_EEEEENS4_23SM90_TMA_LOAD_MULTICASTENS4_14ComposedLayoutINS4_7SwizzleILi3ELi4ELi3EEENS4_18smem_ptr_flag_bitsILi8EEENSU_INS5_IJNSA_ILi8EEESI_EEENS5_IJSI_SB_EEEEEEEvNS4_8identityENS4_13SM90_TMA_LOADES1C_vS1D_EENS_8epilogue10collective6detail29Sm90TmaWarpSpecializedAdapterINS1H_15DefaultEpilogueISK_SL_SL_NS1G_6thread17LinearCombinationISK_Li1EffLNS1L_9ScaleType4KindE0ELNS_15FloatRoundStyleE2ESK_EENS1_15EpilogueDefaultEEEEEvvEEEEvNT_6ParamsE)
        /*0014*/ 	.word	0x00000110


	//----- nvinfo : EIATTR_MIN_STACK_SIZE
	.align		4
.L_14:
        /*0018*/ 	.byte	0x04, 0x12
        /*001a*/ 	.short	(.L_16 - .L_15)
	.align		4
.L_15:
        /*001c*/ 	.word	index@(_ZN7cutlass13device_kernelINS_4gemm6kernel13GemmUniversalIN4cute5tupleIJiiiiEEENS1_10collective13CollectiveMmaINS1_37MainloopSm90TmaGmmaWarpSpecializedFP8ILi5ENS5_IJNS4_1CILi1EEENSA_ILi4EEESB_EEENS1_32KernelTmaWarpSpecializedPingpongEEENS5_IJNSA_ILi64EEENSA_ILi256EEENSA_ILi128EEEEEENS_12float_e5m2_tENS5_IJlSB_lEEESK_SL_NS4_8TiledMMAINS4_8MMA_AtomIJNS4_4SM904GMMA31MMA_64x256x32_F32E5M2E5M2_SS_TNILNSP_7ScaleInE1ELSR_1EEEEEENS4_6LayoutINS5_IJSB_SB_SB_EEENS5_IJNSA_ILi0EEESW_SW_EEEEENS5_IJNS4_10UnderscoreESZ_SZ_EEEEENS4_23SM90_TMA_LOAD_MULTICASTENS4_14ComposedLayoutINS4_7SwizzleILi3ELi4ELi3EEENS4_18smem_ptr_flag_bitsILi8EEENSU_INS5_IJNSA_ILi8EEESI_EEENS5_IJSI_SB_EEEEEEEvNS4_8identityENS4_13SM90_TMA_LOADES1C_vS1D_EENS_8epilogue10collective6detail29Sm90TmaWarpSpecializedAdapterINS1H_15DefaultEpilogueISK_SL_SL_NS1G_6thread17LinearCombinationISK_Li1EffLNS1L_9ScaleType4KindE0ELNS_15FloatRoundStyleE2ESK_EENS1_15EpilogueDefaultEEEEEvvEEEEvNT_6ParamsE)
        /*0020*/ 	.word	0x00000110
.L_16:


//--------------------- .nv.compat                --------------------------
	.section	.nv.compat,"",@"SHT_CUDA_COMPAT_INFO"
	.align	4
        /*0000*/ 	.byte	0x02, 0x09, 0x01, 0x00, 0x02, 0x02, 0x04, 0x00, 0x02, 0x05, 0x05, 0x00, 0x03, 0x07, 0x01, 0x01
        /*0010*/ 	.byte	0x02, 0x03, 0x01, 0x00, 0x02, 0x06, 0x01, 0x00, 0x04, 0x0b, 0x08, 0x00, 0x00, 0x00, 0x00, 0x00
        /*0020*/ 	.byte	0x00, 0x00, 0x00, 0x00


//--------------------- .nv.info._ZN7cutlass13device_kernelINS_4gemm6kernel13GemmUniversalIN4cute5tupleIJiiiiEEENS1_10collective13CollectiveMmaINS1_37MainloopSm90TmaGmmaWarpSpecializedFP8ILi5ENS5_IJNS4_1CILi1EEENSA_ILi4EEESB_EEENS1_32KernelTmaWarpSpecializedPingpongEEENS5_IJNSA_ILi64EEENSA_ILi256EEENSA_ILi128EEEEEENS_12float_e5m2_tENS5_IJlSB_lEEESK_SL_NS4_8TiledMMAINS4_8MMA_AtomIJNS4_4SM904GMMA31MMA_64x256x32_F32E5M2E5M2_SS_TNILNSP_7ScaleInE1ELSR_1EEEEEENS4_6LayoutINS5_IJSB_SB_SB_EEENS5_IJNSA_ILi0EEESW_SW_EEEEENS5_IJNS4_10UnderscoreESZ_SZ_EEEEENS4_23SM90_TMA_LOAD_MULTICASTENS4_14ComposedLayoutINS4_7SwizzleILi3ELi4ELi3EEENS4_18smem_ptr_flag_bitsILi8EEENSU_INS5_IJNSA_ILi8EEESI_EEENS5_IJSI_SB_EEEEEEEvNS4_8identityENS4_13SM90_TMA_LOADES1C_vS1D_EENS_8epilogue10collective6detail29Sm90TmaWarpSpecializedAdapterINS1H_15DefaultEpilogueISK_SL_SL_NS1G_6thread17LinearCombinationISK_Li1EffLNS1L_9ScaleType4KindE0ELNS_15FloatRoundStyleE2ESK_EENS1_15EpilogueDefaultEEEEEvvEEEEvNT_6ParamsE --------------------------
	.section	.nv.info._ZN7cutlass13device_kernelINS_4gemm6kernel13GemmUniversalIN4cute5tupleIJiiiiEEENS1_10collective13CollectiveMmaINS1_37MainloopSm90TmaGmmaWarpSpecializedFP8ILi5ENS5_IJNS4_1CILi1EEENSA_ILi4EEESB_EEENS1_32KernelTmaWarpSpecializedPingpongEEENS5_IJNSA_ILi64EEENSA_ILi256EEENSA_ILi128EEEEEENS_12float_e5m2_tENS5_IJlSB_lEEESK_SL_NS4_8TiledMMAINS4_8MMA_AtomIJNS4_4SM904GMMA31MMA_64x256x32_F32E5M2E5M2_SS_TNILNSP_7ScaleInE1ELSR_1EEEEEENS4_6LayoutINS5_IJSB_SB_SB_EEENS5_IJNSA_ILi0EEESW_SW_EEEEENS5_IJNS4_10UnderscoreESZ_SZ_EEEEENS4_23SM90_TMA_LOAD_MULTICASTENS4_14ComposedLayoutINS4_7SwizzleILi3ELi4ELi3EEENS4_18smem_ptr_flag_bitsILi8EEENSU_INS5_IJNSA_ILi8EEESI_EEENS5_IJSI_SB_EEEEEEEvNS4_8identityENS4_13SM90_TMA_LOADES1C_vS1D_EENS_8epilogue10collective6detail29Sm90TmaWarpSpecializedAdapterINS1H_15DefaultEpilogueISK_SL_SL_NS1G_6thread17LinearCombinationISK_Li1EffLNS1L_9ScaleType4KindE0ELNS_15FloatRoundStyleE2ESK_EENS1_15EpilogueDefaultEEEEEvvEEEEvNT_6ParamsE,"",@"SHT_CUDA_INFO"
	.sectionflags	@""
	.align	4


	//----- nvinfo : EIATTR_CUDA_API_VERSION
	.align		4
        /*0000*/ 	.byte	0x04, 0x37
        /*0002*/ 	.short	(.L_18 - .L_17)
.L_17:
        /*0004*/ 	.word	0x00000082


	//----- nvinfo : EIATTR_KPARAM_INFO
	.align		4
.L_18:
        /*0008*/ 	.byte	0x04, 0x17
        /*000a*/ 	.short	(.L_20 - .L_19)
.L_19:
        /*000c*/ 	.word	0x00000000
        /*0010*/ 	.short	0x0000
        /*0012*/ 	.short	0x0070
        /*0014*/ 	.byte	0x00, 0xf0, 0x01, 0x10


	//----- nvinfo : EIATTR_SPARSE_MMA_MASK
	.align		4
.L_20:
        /*0018*/ 	.byte	0x03, 0x50
        /*001a*/ 	.short	0x0000


	//----- nvinfo : EIATTR_MAXREG_COUNT
	.align		4
        /*001c*/ 	.byte	0x03, 0x1b
        /*001e*/ 	.short	0x00a8


	//----- nvinfo : EIATTR_NUM_BARRIERS
	.align		4
        /*0020*/ 	.byte	0x02, 0x4c
        /*0022*/ 	.byte	0x01
	.zero		1


	//----- nvinfo : EIATTR_ANNOTATIONS
	.align		4
        /*0024*/ 	.byte	0x04, 0x55
        /*0026*/ 	.short	(.L_22 - .L_21)


	//   ....[0]....
.L_21:
        /*0028*/ 	.word	0x00000001
        /*002c*/ 	.byte	0xe0, 0x06, 0x00, 0x00, 0x01, 0x00, 0x00, 0x00, 0xe0, 0x0d, 0x00, 0x00, 0x01, 0x00, 0x00, 0x00
        /* <DEDUP_REMOVED lines=206> */
        /*0d1c*/ 	.byte	0xc0, 0x03, 0x01, 0x00, 0x01, 0x00, 0x00, 0x00, 0x10, 0x04, 0x01, 0x00


	//----- nvinfo : EIATTR_MERCURY_ISA_VERSION
	.align		4
.L_22:
        /*0d28*/ 	.byte	0x03, 0x5f
        /*0d2a*/ 	.short	0x0101


	//----- nvinfo : EIATTR_INT_WARP_WIDE_INSTR_OFFSETS
	.align		4
        /*0d2c*/ 	.byte	0x04, 0x31
        /*0d2e*/ 	.short	(.L_24 - .L_23)


	//   ....[0]....
.L_23:
        /*0d30*/ 	.word	0x000005a0


	//   ....[1]....
        /*0d34*/ 	.word	0x000005b0


	//   ....[2]....
        /*0d38*/ 	.word	0x000005f0


	//   ....[3]....
        /*0d3c*/ 	.word	0x00000620


	//   ....[4]....
        /*0d40*/ 	.word	0x00000630


	//   ....[5]....
        /*0d44*/ 	.word	0x00000670


	//   ....[6]....
        /*0d48*/ 	.word	0x000007a0


	//   ....[7]....
        /*0d4c*/ 	.word	0x000007d0


	//   ....[8]....
        /*0d50*/ 	.word	0x00005700


	//----- nvinfo : EIATTR_COOP_GROUP_MASK_REGIDS
	.align		4
.L_24:
        /*0d54*/ 	.byte	0x04, 0x29
        /*0d56*/ 	.short	(.L_26 - .L_25)


	//   ....[0]....
.L_25:
        /*0d58*/ 	.word	0xffffffff


	//   ....[1]....
        /*0d5c*/ 	.word	0xffffffff


	//   ....[2]....
        /*0d60*/ 	.word	0xffffffff


	//   ....[3]....
        /*0d64*/ 	.word	0xffffffff


	//   ....[4]....
        /*0d68*/ 	.word	0xffffffff


	//   ....[5]....
        /*0d6c*/ 	.word	0xffffffff


	//   ....[6]....
        /*0d70*/ 	.word	0xffffffff


	//----- nvinfo : EIATTR_COOP_GROUP_INSTR_OFFSETS
	.align		4
.L_26:
        /*0d74*/ 	.byte	0x04, 0x28
        /*0d76*/ 	.short	(.L_28 - .L_27)


	//   ....[0]....
.L_27:
        /*0d78*/ 	.word	0x00000070


	//   ....[1]....
        /*0d7c*/ 	.word	0x00000090


	//   ....[2]....
        /*0d80*/ 	.word	0x00000190


	//   ....[3]....
        /*0d84*/ 	.word	0x000003d0


	//   ....[4]....
        /*0d88*/ 	.word	0x00000420


	//   ....[5]....
        /*0d8c*/ 	.word	0x000004e0


	//   ....[6]....
        /*0d90*/ 	.word	0x00000930


	//----- nvinfo : EIATTR_REG_RECONFIG
	.align		4
.L_28:
        /*0d94*/ 	.byte	0x01, 0x54
	.zero		2


	//----- nvinfo : EIATTR_MBARRIER_INSTR_OFFSETS
	.align		4
        /*0d98*/ 	.byte	0x04, 0x39
        /*0d9a*/ 	.short	(.L_30 - .L_29)


	//   ....[0]....
.L_29:
        /*0d9c*/ 	.word	0x00000310
        /*0da0*/ 	.word	0x000000ff
        /*0da4*/ 	.word	0x00000000
        /*0da8*/ 	.short	0x0100
        /*0daa*/ 	.byte	0x07
	.zero		1


	//   ....[1]....
        /*0dac*/ 	.word	0x00000320
        /*0db0*/ 	.word	0x000000ff
        /*0db4*/ 	.word	0x00000028
        /*0db8*/ 	.short	0x0100
        /*0dba*/ 	.byte	0x07
	.zero		1


	//   ....[2]....
        /*0dbc*/ 	.word	0x00000330
        /*0dc0*/ 	.word	0x000000ff
        /*0dc4*/ 	.word	0x00000008
        /*0dc8*/ 	.short	0x0100
        /*0dca*/ 	.byte	0x07
	.zero		1


	//   ....[3]....
        /*0dcc*/ 	.word	0x00000340
        /*0dd0*/ 	.word	0x000000ff
        /*0dd4*/ 	.word	0x00000030
        /*0dd8*/ 	.short	0x0100
        /*0dda*/ 	.byte	0x07
	.zero		1


	//   ....[4]....
        /*0ddc*/ 	.word	0x00000350
        /*0de0*/ 	.word	0x000000ff
        /*0de4*/ 	.word	0x00000010
        /*0de8*/ 	.short	0x0100
        /*0dea*/ 	.byte	0x07
	.zero		1


	//   ....[5]....
        /*0dec*/ 	.word	0x00000360
        /*0df0*/ 	.word	0x000000ff
        /*0df4*/ 	.word	0x00000038
        /*0df8*/ 	.short	0x0100
        /*0dfa*/ 	.byte	0x07
	.zero		1


	//   ....[6]....
        /*0dfc*/ 	.word	0x00000370
        /*0e00*/ 	.word	0x000000ff
        /*0e04*/ 	.word	0x00000018
        /*0e08*/ 	.short	0x0100
        /*0e0a*/ 	.byte	0x07
	.zero		1


	//   ....[7]....
        /*0e0c*/ 	.word	0x00000380
        /*0e10*/ 	.word	0x000000ff
        /*0e14*/ 	.word	0x00000040
        /*0e18*/ 	.short	0x0100
        /*0e1a*/ 	.byte	0x07
	.zero		1


	//   ....[8]....
        /*0e1c*/ 	.word	0x00000390
        /*0e20*/ 	.word	0x000000ff
        /*0e24*/ 	.word	0x00000020
        /*0e28*/ 	.short	0x0100
        /*0e2a*/ 	.byte	0x07
	.zero		1


	//   ....[9]....
        /*0e2c*/ 	.word	0x000003a0
        /*0e30*/ 	.word	0x000000ff
        /*0e34*/ 	.word	0x00000048
        /*0e38*/ 	.short	0x0100
        /*0e3a*/ 	.byte	0x07
	.zero		1


	//   ....[10]....
        /*0e3c*/ 	.word	0x00000810
        /*0e40*/ 	.word	0x000000ff
        /*0e44*/ 	.word	0x00000080
        /*0e48*/ 	.short	0x0100
        /*0e4a*/ 	.byte	0x07
	.zero		1


	//   ....[11]....
        /*0e4c*/ 	.word	0x00000870
        /*0e50*/ 	.word	0x000000ff
        /*0e54*/ 	.word	0x00000088
        /*0e58*/ 	.short	0x0100
        /*0e5a*/ 	.byte	0x07
	.zero		1


	//   ....[12]....
        /*0e5c*/ 	.word	0x000008b0
        /*0e60*/ 	.word	0x000000ff
        /*0e64*/ 	.word	0x00000060
        /*0e68*/ 	.short	0x0100
        /*0e6a*/ 	.byte	0x0a
	.zero		1


	//   ....[13]....
        /*0e6c*/ 	.word	0x000008c0
        /*0e70*/ 	.word	0x000000ff
        /*0e74*/ 	.word	0x00000068
        /*0e78*/ 	.short	0x0100
        /*0e7a*/ 	.byte	0x0a
	.zero		1


	//   ....[14]....
        /*0e7c*/ 	.word	0x000008d0
        /*0e80*/ 	.word	0x000000ff
        /*0e84*/ 	.word	0x00000070
        /*0e88*/ 	.short	0x0100
        /*0e8a*/ 	.byte	0x0a
	.zero		1


	//   ....[15]....
        /*0e8c*/ 	.word	0x000008e0
        /*0e90*/ 	.word	0x000000ff
        /*0e94*/ 	.word	0x00000078
        /*0e98*/ 	.short	0x0100
        /*0e9a*/ 	.byte	0x0a
	.zero		1


	//   ....[16]....
        /*0e9c*/ 	.word	0x000017b0
        /*0ea0*/ 	.word	0x000000ff
        /*0ea4*/ 	.word	0xfffffff8
        /*0ea8*/ 	.short	0x010a
        /*0eaa*/ 	.byte	0x12
	.zero		1


	//   ....[17]....
        /*0eac*/ 	.word	0x00002180
        /*0eb0*/ 	.word	0x000000ff
        /*0eb4*/ 	.word	0x00000000
        /*0eb8*/ 	.short	0x010a
        /*0eba*/ 	.byte	0x06
	.zero		1


	//   ....[18]....
        /*0ebc*/ 	.word	0x000021c0
        /*0ec0*/ 	.word	0x000000ff
        /*0ec4*/ 	.word	0x00000000
        /*0ec8*/ 	.short	0x010a
        /*0eca*/ 	.byte	0x06
	.zero		1


	//   ....[19]....
        /*0ecc*/ 	.word	0x00003460
        /*0ed0*/ 	.word	0x000000ff
        /*0ed4*/ 	.word	0x00000000
        /*0ed8*/ 	.short	0x010a
        /*0eda*/ 	.byte	0x09
	.zero		1


	//   ....[20]....
        /*0edc*/ 	.word	0x000034a0
        /*0ee0*/ 	.word	0x000000ff
        /*0ee4*/ 	.word	0x00000000
        /*0ee8*/ 	.short	0x010a
        /*0eea*/ 	.byte	0x09
	.zero		1


	//   ....[21]....
        /*0eec*/ 	.word	0x000045e0
        /*0ef0*/ 	.word	0x000000e5
        /*0ef4*/ 	.word	0x00000000
        /*0ef8*/ 	.short	0x0101
        /*0efa*/ 	.byte	0x3f
	.zero		1


	//   ....[22]....
        /*0efc*/ 	.word	0x00005650
        /*0f00*/ 	.word	0x000000e5
        /*0f04*/ 	.word	0x00000000
        /*0f08*/ 	.short	0x0101
        /*0f0a*/ 	.byte	0x1c
	.zero		1


	//   ....[23]....
        /*0f0c*/ 	.word	0x000057c0
        /*0f10*/ 	.word	0x00000018
        /*0f14*/ 	.word	0x00000000
        /*0f18*/ 	.short	0x0101
        /*0f1a*/ 	.byte	0x3f
	.zero		1


	//   ....[24]....
        /*0f1c*/ 	.word	0x00005880
        /*0f20*/ 	.word	0x000000ff
        /*0f24*/ 	.word	0x00000008
        /*0f28*/ 	.short	0x010a
        /*0f2a*/ 	.byte	0x12
	.zero		1


	//   ....[25]....
        /*0f2c*/ 	.word	0x0000ea50
        /*0f30*/ 	.word	0x00000003
        /*0f34*/ 	.word	0x00000000
        /*0f38*/ 	.short	0x0101
        /*0f3a*/ 	.byte	0x1c
	.zero		1


	//   ....[26]....
        /*0f3c*/ 	.word	0x0000f490
        /*0f40*/ 	.word	0x0000000b
        /*0f44*/ 	.word	0x00000028
        /*0f48*/ 	.short	0x010a
        /*0f4a*/ 	.byte	0x3f
	.zero		1


	//   ....[27]....
        /*0f4c*/ 	.word	0x0000f860
        /*0f50*/ 	.word	0x00000005
        /*0f54*/ 	.word	0x00000088
        /*0f58*/ 	.short	0x0101
        /*0f5a*/ 	.byte	0x3f
	.zero		1


	//   ....[28]....
        /*0f5c*/ 	.word	0x00010070
        /*0f60*/ 	.word	0x00000007
        /*0f64*/ 	.word	0x00000000
        /*0f68*/ 	.short	0x010a
        /*0f6a*/ 	.byte	0x3f
	.zero		1


	//   ....[29]....
        /*0f6c*/ 	.word	0x000100f0
        /*0f70*/ 	.word	0x00000008
        /*0f74*/ 	.word	0x00000000
        /*0f78*/ 	.short	0x010a
        /*0f7a*/ 	.byte	0x3f
	.zero		1


	//   ....[30]....
        /*0f7c*/ 	.word	0x00010180
        /*0f80*/ 	.word	0x00000009
        /*0f84*/ 	.word	0x00000000
        /*0f88*/ 	.short	0x010a
        /*0f8a*/ 	.byte	0x3f
	.zero		1


	//   ....[31]....
        /*0f8c*/ 	.word	0x00010210
        /*0f90*/ 	.word	0x00000006
        /*0f94*/ 	.word	0x00000000
        /*0f98*/ 	.short	0x010a
        /*0f9a*/ 	.byte	0x3f
	.zero		1


	//   ....[32]....
        /*0f9c*/ 	.word	0x000102a0
        /*0fa0*/ 	.word	0x00000003
        /*0fa4*/ 	.word	0x00000000
        /*0fa8*/ 	.short	0x010a
        /*0faa*/ 	.byte	0x3f
	.zero		1


	//   ....[33]....
        /*0fac*/ 	.word	0x00010310
        /*0fb0*/ 	.word	0x00000003
        /*0fb4*/ 	.word	0xfffffff8
        /*0fb8*/ 	.short	0x010a
        /*0fba*/ 	.byte	0x3f
	.zero		1


	//   ....[34]....
        /*0fbc*/ 	.word	0x00010370
        /*0fc0*/ 	.word	0x00000003
        /*0fc4*/ 	.word	0x00000000
        /*0fc8*/ 	.short	0x010a
        /*0fca*/ 	.byte	0x3f
	.zero		1


	//   ....[35]....
        /*0fcc*/ 	.word	0x000103e0
        /*0fd0*/ 	.word	0x00000000
        /*0fd4*/ 	.word	0x00000000
        /*0fd8*/ 	.short	0x010a
        /*0fda*/ 	.byte	0x3f
	.zero		1


	//   ....[36]....
        /*0fdc*/ 	.word	0x00010450
        /*0fe0*/ 	.word	0x00000019
        /*0fe4*/ 	.word	0x00000008
        /*0fe8*/ 	.short	0x010a
        /*0fea*/ 	.byte	0x3f
	.zero		1


	//   ....[37]....
        /*0fec*/ 	.word	0x00010520
        /*0ff0*/ 	.word	0x0000000b
        /*0ff4*/ 	.word	0x00000028
        /*0ff8*/ 	.short	0x010a
        /*0ffa*/ 	.byte	0x3f
	.zero		1


	//   ....[38]....
        /*0ffc*/ 	.word	0x00010600
        /*1000*/ 	.word	0x00000007
        /*1004*/ 	.word	0x00000000
        /*1008*/ 	.short	0x010a
        /*100a*/ 	.byte	0x3f
	.zero		1


	//   ....[39]....
        /*100c*/ 	.word	0x00010650
        /*1010*/ 	.word	0x00000008
        /*1014*/ 	.word	0x00000000
        /*1018*/ 	.short	0x010a
        /*101a*/ 	.byte	0x3f
	.zero		1


	//   ....[40]....
        /*101c*/ 	.word	0x000106a0
        /*1020*/ 	.word	0x00000009
        /*1024*/ 	.word	0x00000000
        /*1028*/ 	.short	0x010a
        /*102a*/ 	.byte	0x3f
	.zero		1


	//   ....[41]....
        /*102c*/ 	.word	0x000106f0
        /*1030*/ 	.word	0x00000006
        /*1034*/ 	.word	0x00000000
        /*1038*/ 	.short	0x010a
        /*103a*/ 	.byte	0x3f
	.zero		1


	//----- nvinfo : EIATTR_NUM_MBARRIERS
	.align		4
.L_30:
        /*103c*/ 	.byte	0x03, 0x38
        /*103e*/ 	.short	0x0010


	//----- nvinfo : EIATTR_EXIT_INSTR_OFFSETS
	.align		4
        /*1040*/ 	.byte	0x04, 0x1c
        /*1042*/ 	.short	(.L_32 - .L_31)


	//   ....[0]....
.L_31:
        /*1044*/ 	.word	0x000014c0


	//   ....[1]....
        /*1048*/ 	.word	0x00001520


	//   ....[2]....
        /*104c*/ 	.word	0x0000f160


	//   ....[3]....
        /*1050*/ 	.word	0x0000f190


	//   ....[4]....
        /*1054*/ 	.word	0x000102f0


	//----- nvinfo : EIATTR_MAX_THREADS
	.align		4
.L_32:
        /*1058*/ 	.byte	0x04, 0x05
        /*105a*/ 	.short	(.L_34 - .L_33)
.L_33:
        /*105c*/ 	.word	0x00000180
        /*1060*/ 	.word	0x00000001
        /*1064*/ 	.word	0x00000001


	//----- nvinfo : EIATTR_CRS_STACK_SIZE
	.align		4
.L_34:
        /*1068*/ 	.byte	0x04, 0x1e
        /*106a*/ 	.short	(.L_36 - .L_35)
.L_35:
        /*106c*/ 	.word	0x00000000


	//----- nvinfo : EIATTR_CBANK_PARAM_SIZE
	.align		4
.L_36:
        /*1070*/ 	.byte	0x03, 0x19
        /*1072*/ 	.short	0x0470


	//----- nvinfo : EIATTR_PARAM_CBANK
	.align		4
        /*1074*/ 	.byte	0x04, 0x0a
        /*1076*/ 	.short	(.L_38 - .L_37)
	.align		4
.L_37:
        /*1078*/ 	.word	index@(.nv.constant0._ZN7cutlass13device_kernelINS_4gemm6kernel13GemmUniversalIN4cute5tupleIJiiiiEEENS1_10collective13CollectiveMmaINS1_37MainloopSm90TmaGmmaWarpSpecializedFP8ILi5ENS5_IJNS4_1CILi1EEENSA_ILi4EEESB_EEENS1_32KernelTmaWarpSpecializedPingpongEEENS5_IJNSA_ILi64EEENSA_ILi256EEENSA_ILi128EEEEEENS_12float_e5m2_tENS5_IJlSB_lEEESK_SL_NS4_8TiledMMAINS4_8MMA_AtomIJNS4_4SM904GMMA31MMA_64x256x32_F32E5M2E5M2_SS_TNILNSP_7ScaleInE1ELSR_1EEEEEENS4_6LayoutINS5_IJSB_SB_SB_EEENS5_IJNSA_ILi0EEESW_SW_EEEEENS5_IJNS4_10UnderscoreESZ_SZ_EEEEENS4_23SM90_TMA_LOAD_MULTICASTENS4_14ComposedLayoutINS4_7SwizzleILi3ELi4ELi3EEENS4_18smem_ptr_flag_bitsILi8EEENSU_INS5_IJNSA_ILi8EEESI_EEENS5_IJSI_SB_EEEEEEEvNS4_8identityENS4_13SM90_TMA_LOADES1C_vS1D_EENS_8epilogue10collective6detail29Sm90TmaWarpSpecializedAdapterINS1H_15DefaultEpilogueISK_SL_SL_NS1G_6thread17LinearCombinationISK_Li1EffLNS1L_9ScaleType4KindE0ELNS_15FloatRoundStyleE2ESK_EENS1_15EpilogueDefaultEEEEEvvEEEEvNT_6ParamsE)
        /*107c*/ 	.short	0x0210
        /*107e*/ 	.short	0x0470


	//----- nvinfo : EIATTR_SW_WAR
	.align		4
.L_38:
        /*1080*/ 	.byte	0x04, 0x36
        /*1082*/ 	.short	(.L_40 - .L_39)
.L_39:
        /*1084*/ 	.word	0x00000008
.L_40:


//--------------------- .nv.callgraph             --------------------------
	.section	.nv.callgraph,"",@"SHT_CUDA_CALLGRAPH"
	.align	4
	.sectionentsize	8
	.align		4
        /*0000*/ 	.word	0x00000000
	.align		4
        /*0004*/ 	.word	0xffffffff
	.align		4
        /*0008*/ 	.word	0x00000000
	.align		4
        /*000c*/ 	.word	0xfffffffe
	.align		4
        /*0010*/ 	.word	0x00000000
	.align		4
        /*0014*/ 	.word	0xfffffffd
	.align		4
        /*0018*/ 	.word	0x00000000
	.align		4
        /*001c*/ 	.word	0xfffffffc


//--------------------- .nv.constant4             --------------------------
	.section	.nv.constant4,"a",@progbits
	.align	8
	.align		8
.nv.constant4:
        /*0000*/ 	.dword	_ZN40_INTERNAL_8c234995_4_k_cu_18ceeafc_257054cuda3std3__45__cpo5beginE
	.align		8
        /*0008*/ 	.dword	_ZN40_INTERNAL_8c234995_4_k_cu_18ceeafc_257054cuda3std3__45__cpo3endE
	.align		8
        /*0010*/ 	.dword	_ZN40_INTERNAL_8c234995_4_k_cu_18ceeafc_257054cuda3std3__45__cpo6cbeginE
	.align		8
        /*0018*/ 	.dword	_ZN40_INTERNAL_8c234995_4_k_cu_18ceeafc_257054cuda3std3__45__cpo4cendE
	.align		8
        /*0020*/ 	.dword	_ZN40_INTERNAL_8c234995_4_k_cu_18ceeafc_257054cuda3std3__442_GLOBAL__N__8c234995_4_k_cu_18ceeafc_257056ignoreE
	.align		8
        /*0028*/ 	.dword	_ZN40_INTERNAL_8c234995_4_k_cu_18ceeafc_257054cuda3std3__419piecewise_constructE
	.align		8
        /*0030*/ 	.dword	_ZN40_INTERNAL_8c234995_4_k_cu_18ceeafc_257054cuda3std3__48in_placeE
	.align		8
        /*0038*/ 	.dword	_ZN40_INTERNAL_8c234995_4_k_cu_18ceeafc_257054cuda3std6ranges3__45__cpo4swapE
	.align		8
        /*0040*/ 	.dword	_ZN40_INTERNAL_8c234995_4_k_cu_18ceeafc_257054cuda3std6ranges3__45__cpo9iter_moveE
	.align		8
        /*0048*/ 	.dword	_ZN40_INTERNAL_8c234995_4_k_cu_18ceeafc_257054cute7productE
	.align		8
        /*0050*/ 	.dword	_ZN40_INTERNAL_8c234995_4_k_cu_18ceeafc_257054cute1_E


//--------------------- .text._ZN7cutlass13device_kernelINS_4gemm6kernel13GemmUniversalIN4cute5tupleIJiiiiEEENS1_10collective13CollectiveMmaINS1_37MainloopSm90TmaGmmaWarpSpecializedFP8ILi5ENS5_IJNS4_1CILi1EEENSA_ILi4EEESB_EEENS1_32KernelTmaWarpSpecializedPingpongEEENS5_IJNSA_ILi64EEENSA_ILi256EEENSA_ILi128EEEEEENS_12float_e5m2_tENS5_IJlSB_lEEESK_SL_NS4_8TiledMMAINS4_8MMA_AtomIJNS4_4SM904GMMA31MMA_64x256x32_F32E5M2E5M2_SS_TNILNSP_7ScaleInE1ELSR_1EEEEEENS4_6LayoutINS5_IJSB_SB_SB_EEENS5_IJNSA_ILi0EEESW_SW_EEEEENS5_IJNS4_10UnderscoreESZ_SZ_EEEEENS4_23SM90_TMA_LOAD_MULTICASTENS4_14ComposedLayoutINS4_7SwizzleILi3ELi4ELi3EEENS4_18smem_ptr_flag_bitsILi8EEENSU_INS5_IJNSA_ILi8EEESI_EEENS5_IJSI_SB_EEEEEEEvNS4_8identityENS4_13SM90_TMA_LOADES1C_vS1D_EENS_8epilogue10collective6detail29Sm90TmaWarpSpecializedAdapterINS1H_15DefaultEpilogueISK_SL_SL_NS1G_6thread17LinearCombinationISK_Li1EffLNS1L_9ScaleType4KindE0ELNS_15FloatRoundStyleE2ESK_EENS1_15EpilogueDefaultEEEEEvvEEEEvNT_6ParamsE --------------------------
	.section	.text._ZN7cutlass13device_kernelINS_4gemm6kernel13GemmUniversalIN4cute5tupleIJiiiiEEENS1_10collective13CollectiveMmaINS1_37MainloopSm90TmaGmmaWarpSpecializedFP8ILi5ENS5_IJNS4_1CILi1EEENSA_ILi4EEESB_EEENS1_32KernelTmaWarpSpecializedPingpongEEENS5_IJNSA_ILi64EEENSA_ILi256EEENSA_ILi128EEEEEENS_12float_e5m2_tENS5_IJlSB_lEEESK_SL_NS4_8TiledMMAINS4_8MMA_AtomIJNS4_4SM904GMMA31MMA_64x256x32_F32E5M2E5M2_SS_TNILNSP_7ScaleInE1ELSR_1EEEEEENS4_6LayoutINS5_IJSB_SB_SB_EEENS5_IJNSA_ILi0EEESW_SW_EEEEENS5_IJNS4_10UnderscoreESZ_SZ_EEEEENS4_23SM90_TMA_LOAD_MULTICASTENS4_14ComposedLayoutINS4_7SwizzleILi3ELi4ELi3EEENS4_18smem_ptr_flag_bitsILi8EEENSU_INS5_IJNSA_ILi8EEESI_EEENS5_IJSI_SB_EEEEEEEvNS4_8identityENS4_13SM90_TMA_LOADES1C_vS1D_EENS_8epilogue10collective6detail29Sm90TmaWarpSpecializedAdapterINS1H_15DefaultEpilogueISK_SL_SL_NS1G_6thread17LinearCombinationISK_Li1EffLNS1L_9ScaleType4KindE0ELNS_15FloatRoundStyleE2ESK_EENS1_15EpilogueDefaultEEEEEvvEEEEvNT_6ParamsE,"ax",@progbits
	.align	128
.text._ZN7cutlass13device_kernelINS_4gemm6kernel13GemmUniversalIN4cute5tupleIJiiiiEEENS1_10collective13CollectiveMmaINS1_37MainloopSm90TmaGmmaWarpSpecializedFP8ILi5ENS5_IJNS4_1CILi1EEENSA_ILi4EEESB_EEENS1_32KernelTmaWarpSpecializedPingpongEEENS5_IJNSA_ILi64EEENSA_ILi256EEENSA_ILi128EEEEEENS_12float_e5m2_tENS5_IJlSB_lEEESK_SL_NS4_8TiledMMAINS4_8MMA_AtomIJNS4_4SM904GMMA31MMA_64x256x32_F32E5M2E5M2_SS_TNILNSP_7ScaleInE1ELSR_1EEEEEENS4_6LayoutINS5_IJSB_SB_SB_EEENS5_IJNSA_ILi0EEESW_SW_EEEEENS5_IJNS4_10UnderscoreESZ_SZ_EEEEENS4_23SM90_TMA_LOAD_MULTICASTENS4_14ComposedLayoutINS4_7SwizzleILi3ELi4ELi3EEENS4_18smem_ptr_flag_bitsILi8EEENSU_INS5_IJNSA_ILi8EEESI_EEENS5_IJSI_SB_EEEEEEEvNS4_8identityENS4_13SM90_TMA_LOADES1C_vS1D_EENS_8epilogue10collective6detail29Sm90TmaWarpSpecializedAdapterINS1H_15DefaultEpilogueISK_SL_SL_NS1G_6thread17LinearCombinationISK_Li1EffLNS1L_9ScaleType4KindE0ELNS_15FloatRoundStyleE2ESK_EENS1_15EpilogueDefaultEEEEEvvEEEEvNT_6ParamsE:
        .type           _ZN7cutlass13device_kernelINS_4gemm6kernel13GemmUniversalIN4cute5tupleIJiiiiEEENS1_10collective13CollectiveMmaINS1_37MainloopSm90TmaGmmaWarpSpecializedFP8ILi5ENS5_IJNS4_1CILi1EEENSA_ILi4EEESB_EEENS1_32KernelTmaWarpSpecializedPingpongEEENS5_IJNSA_ILi64EEENSA_ILi256EEENSA_ILi128EEEEEENS_12float_e5m2_tENS5_IJlSB_lEEESK_SL_NS4_8TiledMMAINS4_8MMA_AtomIJNS4_4SM904GMMA31MMA_64x256x32_F32E5M2E5M2_SS_TNILNSP_7ScaleInE1ELSR_1EEEEEENS4_6LayoutINS5_IJSB_SB_SB_EEENS5_IJNSA_ILi0EEESW_SW_EEEEENS5_IJNS4_10UnderscoreESZ_SZ_EEEEENS4_23SM90_TMA_LOAD_MULTICASTENS4_14ComposedLayoutINS4_7SwizzleILi3ELi4ELi3EEENS4_18smem_ptr_flag_bitsILi8EEENSU_INS5_IJNSA_ILi8EEESI_EEENS5_IJSI_SB_EEEEEEEvNS4_8identityENS4_13SM90_TMA_LOADES1C_vS1D_EENS_8epilogue10collective6detail29Sm90TmaWarpSpecializedAdapterINS1H_15DefaultEpilogueISK_SL_SL_NS1G_6thread17LinearCombinationISK_Li1EffLNS1L_9ScaleType4KindE0ELNS_15FloatRoundStyleE2ESK_EENS1_15EpilogueDefaultEEEEEvvEEEEvNT_6ParamsE,@function
        .size           _ZN7cutlass13device_kernelINS_4gemm6kernel13GemmUniversalIN4cute5tupleIJiiiiEEENS1_10collective13CollectiveMmaINS1_37MainloopSm90TmaGmmaWarpSpecializedFP8ILi5ENS5_IJNS4_1CILi1EEENSA_ILi4EEESB_EEENS1_32KernelTmaWarpSpecializedPingpongEEENS5_IJNSA_ILi64EEENSA_ILi256EEENSA_ILi128EEEEEENS_12float_e5m2_tENS5_IJlSB_lEEESK_SL_NS4_8TiledMMAINS4_8MMA_AtomIJNS4_4SM904GMMA31MMA_64x256x32_F32E5M2E5M2_SS_TNILNSP_7ScaleInE1ELSR_1EEEEEENS4_6LayoutINS5_IJSB_SB_SB_EEENS5_IJNSA_ILi0EEESW_SW_EEEEENS5_IJNS4_10UnderscoreESZ_SZ_EEEEENS4_23SM90_TMA_LOAD_MULTICASTENS4_14ComposedLayoutINS4_7SwizzleILi3ELi4ELi3EEENS4_18smem_ptr_flag_bitsILi8EEENSU_INS5_IJNSA_ILi8EEESI_EEENS5_IJSI_SB_EEEEEEEvNS4_8identityENS4_13SM90_TMA_LOADES1C_vS1D_EENS_8epilogue10collective6detail29Sm90TmaWarpSpecializedAdapterINS1H_15DefaultEpilogueISK_SL_SL_NS1G_6thread17LinearCombinationISK_Li1EffLNS1L_9ScaleType4KindE0ELNS_15FloatRoundStyleE2ESK_EENS1_15EpilogueDefaultEEEEEvvEEEEvNT_6ParamsE,(.L_x_338 - _ZN7cutlass13device_kernelINS_4gemm6kernel13GemmUniversalIN4cute5tupleIJiiiiEEENS1_10collective13CollectiveMmaINS1_37MainloopSm90TmaGmmaWarpSpecializedFP8ILi5ENS5_IJNS4_1CILi1EEENSA_ILi4EEESB_EEENS1_32KernelTmaWarpSpecializedPingpongEEENS5_IJNSA_ILi64EEENSA_ILi256EEENSA_ILi128EEEEEENS_12float_e5m2_tENS5_IJlSB_lEEESK_SL_NS4_8TiledMMAINS4_8MMA_AtomIJNS4_4SM904GMMA31MMA_64x256x32_F32E5M2E5M2_SS_TNILNSP_7ScaleInE1ELSR_1EEEEEENS4_6LayoutINS5_IJSB_SB_SB_EEENS5_IJNSA_ILi0EEESW_SW_EEEEENS5_IJNS4_10UnderscoreESZ_SZ_EEEEENS4_23SM90_TMA_LOAD_MULTICASTENS4_14ComposedLayoutINS4_7SwizzleILi3ELi4ELi3EEENS4_18smem_ptr_flag_bitsILi8EEENSU_INS5_IJNSA_ILi8EEESI_EEENS5_IJSI_SB_EEEEEEEvNS4_8identityENS4_13SM90_TMA_LOADES1C_vS1D_EENS_8epilogue10collective6detail29Sm90TmaWarpSpecializedAdapterINS1H_15DefaultEpilogueISK_SL_SL_NS1G_6thread17LinearCombinationISK_Li1EffLNS1L_9ScaleType4KindE0ELNS_15FloatRoundStyleE2ESK_EENS1_15EpilogueDefaultEEEEEvvEEEEvNT_6ParamsE)
        .other          _ZN7cutlass13device_kernelINS_4gemm6kernel13GemmUniversalIN4cute5tupleIJiiiiEEENS1_10collective13CollectiveMmaINS1_37MainloopSm90TmaGmmaWarpSpecializedFP8ILi5ENS5_IJNS4_1CILi1EEENSA_ILi4EEESB_EEENS1_32KernelTmaWarpSpecializedPingpongEEENS5_IJNSA_ILi64EEENSA_ILi256EEENSA_ILi128EEEEEENS_12float_e5m2_tENS5_IJlSB_lEEESK_SL_NS4_8TiledMMAINS4_8MMA_AtomIJNS4_4SM904GMMA31MMA_64x256x32_F32E5M2E5M2_SS_TNILNSP_7ScaleInE1ELSR_1EEEEEENS4_6LayoutINS5_IJSB_SB_SB_EEENS5_IJNSA_ILi0EEESW_SW_EEEEENS5_IJNS4_10UnderscoreESZ_SZ_EEEEENS4_23SM90_TMA_LOAD_MULTICASTENS4_14ComposedLayoutINS4_7SwizzleILi3ELi4ELi3EEENS4_18smem_ptr_flag_bitsILi8EEENSU_INS5_IJNSA_ILi8EEESI_EEENS5_IJSI_SB_EEEEEEEvNS4_8identityENS4_13SM90_TMA_LOADES1C_vS1D_EENS_8epilogue10collective6detail29Sm90TmaWarpSpecializedAdapterINS1H_15DefaultEpilogueISK_SL_SL_NS1G_6thread17LinearCombinationISK_Li1EffLNS1L_9ScaleType4KindE0ELNS_15FloatRoundStyleE2ESK_EENS1_15EpilogueDefaultEEEEEvvEEEEvNT_6ParamsE,@"STO_CUDA_ENTRY STV_DEFAULT"
_ZN7cutlass13device_kernelINS_4gemm6kernel13GemmUniversalIN4cute5tupleIJiiiiEEENS1_10collective13CollectiveMmaINS1_37MainloopSm90TmaGmmaWarpSpecializedFP8ILi5ENS5_IJNS4_1CILi1EEENSA_ILi4EEESB_EEENS1_32KernelTmaWarpSpecializedPingpongEEENS5_IJNSA_ILi64EEENSA_ILi256EEENSA_ILi128EEEEEENS_12float_e5m2_tENS5_IJlSB_lEEESK_SL_NS4_8TiledMMAINS4_8MMA_AtomIJNS4_4SM904GMMA31MMA_64x256x32_F32E5M2E5M2_SS_TNILNSP_7ScaleInE1ELSR_1EEEEEENS4_6LayoutINS5_IJSB_SB_SB_EEENS5_IJNSA_ILi0EEESW_SW_EEEEENS5_IJNS4_10UnderscoreESZ_SZ_EEEEENS4_23SM90_TMA_LOAD_MULTICASTENS4_14ComposedLayoutINS4_7SwizzleILi3ELi4ELi3EEENS4_18smem_ptr_flag_bitsILi8EEENSU_INS5_IJNSA_ILi8EEESI_EEENS5_IJSI_SB_EEEEEEEvNS4_8identityENS4_13SM90_TMA_LOADES1C_vS1D_EENS_8epilogue10collective6detail29Sm90TmaWarpSpecializedAdapterINS1H_15DefaultEpilogueISK_SL_SL_NS1G_6thread17LinearCombinationISK_Li1EffLNS1L_9ScaleType4KindE0ELNS_15FloatRoundStyleE2ESK_EENS1_15EpilogueDefaultEEEEEvvEEEEvNT_6ParamsE:
[----:B------:R-:W0:Y:S02]  /*0000*/  LDC R1, c[0x0][0x28] ;  /* 0x00000a00ff017b82 */ /* 0x000e240000000800 */
[----:B0-----:R-:W-:Y:S01]  /*0010*/  VIADD R1, R1, 0xfffffef0 ;  /* 0xfffffef001017836 */ /* 0x001fe20000000000 */
[----:B------:R-:W0:Y:S01]  /*0020*/  S2R R3, SR_TID.X ;  /* 0x0000000000037919 */ /* 0x000e220000002100 */
[----:B------:R-:W-:Y:S01]  /*0030*/  ELECT P0, URZ, PT ;  /* 0x00000000003f782f */ /* 0x000fe20003800000 */
[----:B------:R-:W-:Y:S01]  /*0040*/  BSSY B0, `(.L_x_0) ;  /* 0x0000014000007945 */ /* 0x000fe20003800000 */
[--C-:B0-----:R-:W-:Y:S02]  /*0050*/  SHF.R.U32.HI R0, RZ, 0x5, R3.reuse ;  /* 0x00000005ff007819 */ /* 0x101fe40000011603 */
[----:B------:R-:W-:-:S03]  /*0060*/  SHF.R.U32.HI R5, RZ, 0x7, R3 ;  /* 0x00000007ff057819 */ /* 0x000fc60000011603 */
[----:B------:R-:W0:Y:S02]  /*0070*/  SHFL.IDX PT, R2, R0, RZ, 0x1f ;  /* 0x00001fff00027589 */ /* 0x000e2400000e0000 */
[----:B0-----:R-:W-:Y:S02]  /*0080*/  R2UR UR6, R2 ;  /* 0x00000000020672ca */ /* 0x001fe400000e0000 */
[----:B------:R0:W1:Y:S11]  /*0090*/  SHFL.IDX PT, R2, R5, RZ, 0x1f ;  /* 0x00001fff05027589 */ /* 0x00007600000e0000 */
[----:B------:R-:W-:-:S02]  /*00a0*/  USHF.R.S32.HI UR4, URZ, 0x1f, UR6 ;  /* 0x0000001f3f047899 */ /* 0x000fc40008011406 */
[----:B------:R-:W-:Y:S02]  /*00b0*/  ISETP.NE.OR P0, PT, RZ, UR6, !P0 ;  /* 0x00000006ff007c0c */ /* 0x000fe4000c705670 */
[----:B------:R-:W-:-:S04]  /*00c0*/  ULEA.HI UR4, UR4, UR6, URZ, 0x2 ;  /* 0x0000000604047291 */ /* 0x000fc8000f8f103f */
[----:B------:R-:W-:-:S04]  /*00d0*/  ULOP3.LUT UR4, UR4, 0xfffffffc, URZ, 0xc0, !UPT ;  /* 0xfffffffc04047892 */ /* 0x000fc8000f8ec03f */
[----:B------:R-:W-:-:S03]  /*00e0*/  UIADD3 UR6, UR6, -UR4, URZ ;  /* 0x8000000406067290 */ /* 0x000fc6000fffe03f */
[----:B01----:R-:W-:Y:S09]  /*00f0*/  @P0 BRA `(.L_x_1) ;  /* 0x0000000000200947 */ /* 0x003ff20003800000 */
[----:B------:R-:W-:Y:S02]  /*0100*/  ULDC.64 UR4, c[0x0][0x198] ;  /* 0x0000660000047ab9 */ /* 0x000fe40000000a00 */
[----:B------:R-:W-:Y:S02]  /*0110*/  UIADD3 UR8, UP0, UR4, 0xf0, URZ ;  /* 0x000000f004087890 */ /* 0x000fe4000ff1e03f */
[----:B------:R-:W-:Y:S02]  /*0120*/  UIADD3 UR4, UP1, UR4, 0x1f0, URZ ;  /* 0x000001f004047890 */ /* 0x000fe4000ff3e03f */
[----:B------:R-:W-:Y:S02]  /*0130*/  UIADD3.X UR9, URZ, UR5, URZ, UP0, !UPT ;  /* 0x000000053f097290 */ /* 0x000fe400087fe43f */
[----:B------:R-:W-:-:S07]  /*0140*/  UIADD3.X UR5, URZ, UR5, URZ, UP1, !UPT ;  /* 0x000000053f057290 */ /* 0x000fce0008ffe43f */
[----:B------:R0:W-:Y:S02]  /*0150*/  UTMACCTL.PF [UR8] ;  /* 0x00000000080079b9 */ /* 0x0001e40008040000 */
[----:B------:R0:W-:Y:S02]  /*0160*/  UTMACCTL.PF [UR4] ;  /* 0x00000000040079b9 */ /* 0x0001e40008040000 */
[----:B0-----:R-:W-:Y:S01]  /*0170*/  NOP ;  /* 0x0000000000007918 */ /* 0x001fe20000000000 */
.L_x_1:
[----:B------:R-:W-:Y:S05]  /*0180*/  BSYNC B0 ;  /* 0x0000000000007941 */ /* 0x000fea0003800000 */
.L_x_0:
[----:B------:R-:W0:Y:S01]  /*0190*/  SHFL.IDX PT, R6, R0, RZ, 0x1f ;  /* 0x00001fff00067589 */ /* 0x000e2200000e0000 */
[----:B------:R-:W-:Y:S01]  /*01a0*/  R2UR UR13, R2 ;  /* 0x00000000020d72ca */ /* 0x000fe200000e0000 */
[----:B------:R-:W-:-:S04]  /*01b0*/  UISETP.NE.AND UP0, UPT, UR6, 0x3, UPT ;  /* 0x000000030600788c */ /* 0x000fc8000bf05270 */
[----:B------:R-:W-:-:S08]  /*01c0*/  UISETP.EQ.OR UP0, UPT, UR6, URZ, !UP0 ;  /* 0x0000003f0600728c */ /* 0x000fd0000c702670 */
[----:B------:R-:W-:Y:S02]  /*01d0*/  UIADD3 UR12, UR13, -0x1, URZ ;  /* 0xffffffff0d0c7890 */ /* 0x000fe4000fffe03f */
[----:B------:R-:W-:Y:S02]  /*01e0*/  UISETP.EQ.AND UP0, UPT, UR13, URZ, UP0 ;  /* 0x0000003f0d00728c */ /* 0x000fe40008702270 */
[----:B------:R-:W-:Y:S02]  /*01f0*/  UISETP.GE.U32.AND UP1, UPT, UR12, 0x2, UPT ;  /* 0x000000020c00788c */ /* 0x000fe4000bf26070 */
[----:B------:R-:W-:Y:S01]  /*0200*/  USEL UR15, URZ, 0x1, !UP0 ;  /* 0x000000013f0f7887 */ /* 0x000fe2000c000000 */
[----:B0-----:R-:W-:-:S03]  /*0210*/  ISETP.NE.AND P0, PT, R6, RZ, PT ;  /* 0x000000ff0600720c */ /* 0x001fc60003f05270 */
[----:B------:R-:W-:-:S10]  /*0220*/  USEL UR15, UR15, 0x2, UP1 ;  /* 0x000000020f0f7887 */ /* 0x000fd40008800000 */
[----:B------:R-:W-:Y:S05]  /*0230*/  @P0 BRA `(.L_x_2) ;  /* 0x0000000000600947 */ /* 0x000fea0003800000 */
[----:B------:R-:W0:Y:S01]  /*0240*/  S2UR UR7, SR_CgaCtaId ;  /* 0x00000000000779c3 */ /* 0x000e220000008800 */
[----:B------:R-:W-:Y:S01]  /*0250*/  UMOV UR4, 0x400 ;  /* 0x0000040000047882 */ /* 0x000fe20000000000 */
[----:B------:R-:W-:Y:S01]  /*0260*/  UMOV UR5, 0x1 ;  /* 0x0000000100057882 */ /* 0x000fe20000000000 */
[----:B------:R-:W-:Y:S01]  /*0270*/  UMOV UR8, 0x4 ;  /* 0x0000000400087882 */ /* 0x000fe20000000000 */
[----:B------:R-:W-:Y:S01]  /*0280*/  ELECT P0, URZ, PT ;  /* 0x00000000003f782f */ /* 0x000fe20003800000 */
[----:B------:R-:W-:-:S04]  /*0290*/  UIADD3 UR8, -UR8, 0x100000, URZ ;  /* 0x0010000008087890 */ /* 0x000fc8000fffe13f */
[----:B------:R-:W-:Y:S02]  /*02a0*/  USHF.L.U32 UR9, UR8, 0xb, URZ ;  /* 0x0000000b08097899 */ /* 0x000fe4000800063f */
[----:B------:R-:W-:Y:S02]  /*02b0*/  USHF.L.U32 UR8, UR8, 0x1, URZ ;  /* 0x0000000108087899 */ /* 0x000fe4000800063f */
[----:B0-----:R-:W-:Y:S02]  /*02c0*/  ULEA UR7, UR7, UR4, 0x18 ;  /* 0x0000000407077291 */ /* 0x001fe4000f8ec03f */
[----:B------:R-:W-:-:S04]  /*02d0*/  UIADD3 UR4, -UR5, 0x100000, URZ ;  /* 0x0010000005047890 */ /* 0x000fc8000fffe13f */
[----:B------:R-:W-:Y:S02]  /*02e0*/  USHF.L.U32 UR5, UR4, 0xb, URZ ;  /* 0x0000000b04057899 */ /* 0x000fe4000800063f */
[----:B------:R-:W-:Y:S01]  /*02f0*/  USHF.L.U32 UR4, UR4, 0x1, URZ ;  /* 0x0000000104047899 */ /* 0x000fe2000800063f */
[----:B------:R-:W0:Y:S11]  /*0300*/  FENCE.VIEW.ASYNC.S ;  /* 0x00000000000073c6 */ /* 0x000e360000000000 */
[----:B0-----:R0:W1:Y:S01]  /*0310*/  SYNCS.EXCH.64 URZ, [UR7], UR4 ;  /* 0x00000004073f75b2 */ /* 0x0010620008000100 */
[----:B------:R0:W2:Y:S01]  /*0320*/  SYNCS.EXCH.64 URZ, [UR7+0x28], UR8 ;  /* 0x00002808073f75b2 */ /* 0x0000a20008000100 */
[----:B------:R0:W3:Y:S01]  /*0330*/  SYNCS.EXCH.64 URZ, [UR7+0x8], UR4 ;  /* 0x00000804073f75b2 */ /* 0x0000e20008000100 */
[----:B------:R0:W4:Y:S01]  /*0340*/  SYNCS.EXCH.64 URZ, [UR7+0x30], UR8 ;  /* 0x00003008073f75b2 */ /* 0x0001220008000100 */
[----:B------:R0:W0:Y:S01]  /*0350*/  SYNCS.EXCH.64 URZ, [UR7+0x10], UR4 ;  /* 0x00001004073f75b2 */ /* 0x0000220008000100 */
[----:B------:R0:W0:Y:S01]  /*0360*/  SYNCS.EXCH.64 URZ, [UR7+0x38], UR8 ;  /* 0x00003808073f75b2 */ /* 0x0000220008000100 */
[----:B------:R0:W0:Y:S01]  /*0370*/  SYNCS.EXCH.64 URZ, [UR7+0x18], UR4 ;  /* 0x00001804073f75b2 */ /* 0x0000220008000100 */
[----:B------:R0:W0:Y:S01]  /*0380*/  SYNCS.EXCH.64 URZ, [UR7+0x40], UR8 ;  /* 0x00004008073f75b2 */ /* 0x0000220008000100 */
[----:B------:R0:W0:Y:S01]  /*0390*/  SYNCS.EXCH.64 URZ, [UR7+0x20], UR4 ;  /* 0x00002004073f75b2 */ /* 0x0000220008000100 */
[----:B------:R0:W0:Y:S01]  /*03a0*/  SYNCS.EXCH.64 URZ, [UR7+0x48], UR8 ;  /* 0x00004808073f75b2 */ /* 0x0000220008000100 */
[----:B------:R-:W-:Y:S01]  /*03b0*/  NOP ;  /* 0x0000000000007918 */ /* 0x000fe20000000000 */
.L_x_2:
[----:B------:R-:W-:Y:S01]  /*03c0*/  SHF.R.S32.HI R2, RZ, 0x1f, R3 ;  /* 0x0000001fff027819 */ /* 0x000fe20000011403 */
[----:B------:R-:W5:Y:S01]  /*03d0*/  SHFL.IDX PT, R8, R0, RZ, 0x1f ;  /* 0x00001fff00087589 */ /* 0x000f6200000e0000 */
[----:B------:R-:W-:Y:S02]  /*03e0*/  ELECT P0, URZ, PT ;  /* 0x00000000003f782f */ /* 0x000fe40003800000 */
[----:B------:R-:W-:Y:S02]  /*03f0*/  SHF.R.S32.HI R9, RZ, 0x1f, R6 ;  /* 0x0000001fff097819 */ /* 0x000fe40000011406 */
[----:B------:R-:W-:Y:S02]  /*0400*/  ELECT P1, URZ, PT ;  /* 0x00000000003f782f */ /* 0x000fe40003820000 */
[----:B------:R-:W-:Y:S01]  /*0410*/  LEA.HI R2, R2, R3, RZ, 0x7 ;  /* 0x0000000302027211 */ /* 0x000fe200078f38ff */
[----:B------:R-:W1:Y:S01]  /*0420*/  SHFL.IDX PT, R10, R0, RZ, 0x1f ;  /* 0x00001fff000a7589 */ /* 0x000e6200000e0000 */
[----:B------:R-:W-:Y:S01]  /*0430*/  LEA.HI R9, R9, R6, RZ, 0x2 ;  /* 0x0000000609097211 */ /* 0x000fe200078f10ff */
[----:B------:R-:W2:Y:S01]  /*0440*/  S2UR UR14, SR_CTAID.X ;  /* 0x00000000000e79c3 */ /* 0x000ea20000002500 */
[----:B------:R-:W-:Y:S01]  /*0450*/  LOP3.LUT R2, R2, 0xffffff80, RZ, 0xc0, !PT ;  /* 0xffffff8002027812 */ /* 0x000fe200078ec0ff */
[----:B------:R-:W3:Y:S01]  /*0460*/  S2R R4, SR_CTAID.Y ;  /* 0x0000000000047919 */ /* 0x000ee20000002600 */
[----:B------:R-:W-:Y:S01]  /*0470*/  LOP3.LUT R9, R9, 0x3ffffffc, RZ, 0xc0, !PT ;  /* 0x3ffffffc09097812 */ /* 0x000fe200078ec0ff */
[----:B0-----:R-:W-:Y:S01]  /*0480*/  ULDC UR4, c[0x0][0x154] ;  /* 0x0000550000047ab9 */ /* 0x001fe20000000800 */
[----:B------:R-:W-:Y:S01]  /*0490*/  ULDC UR5, c[0x0][0x150] ;  /* 0x0000540000057ab9 */ /* 0x000fe20000000800 */
[----:B------:R-:W-:Y:S01]  /*04a0*/  IMAD.IADD R2, R3, 0x1, -R2 ;  /* 0x0000000103027824 */ /* 0x000fe200078e0a02 */
[----:B------:R-:W-:Y:S01]  /*04b0*/  UMOV UR9, 0x80 ;  /* 0x0000008000097882 */ /* 0x000fe20000000000 */
[----:B------:R-:W-:Y:S01]  /*04c0*/  IMAD.IADD R6, R6, 0x1, -R9 ;  /* 0x0000000106067824 */ /* 0x000fe200078e0a09 */
[----:B------:R-:W0:Y:S01]  /*04d0*/  LDC R15, c[0x0][0x148] ;  /* 0x00005200ff0f7b82 */ /* 0x000e220000000800 */
[----:B------:R-:W4:Y:S01]  /*04e0*/  SHFL.IDX PT, R9, R5, RZ, 0x1f ;  /* 0x00001fff05097589 */ /* 0x000f2200000e0000 */
[----:B------:R-:W-:Y:S01]  /*04f0*/  SHF.R.S32.HI R13, RZ, 0x1f, R2 ;  /* 0x0000001fff0d7819 */ /* 0x000fe20000011402 */
[----:B------:R-:W-:Y:S01]  /*0500*/  NOP ;  /* 0x0000000000007918 */ /* 0x000fe20000000000 */
[----:B------:R-:W-:Y:S01]  /*0510*/  NOP ;  /* 0x0000000000007918 */ /* 0x000fe20000000000 */
[----:B------:R-:W-:-:S02]  /*0520*/  ISETP.NE.AND P4, PT, RZ, UR13, PT ;  /* 0x0000000dff007c0c */ /* 0x000fc4000bf85270 */
[----:B------:R-:W-:Y:S02]  /*0530*/  LEA.HI R7, R13, R2, RZ, 0x3 ;  /* 0x000000020d077211 */ /* 0x000fe400078f18ff */
[----:B-----5:R-:W-:Y:S02]  /*0540*/  ISETP.NE.OR P0, PT, R8, RZ, !P0 ;  /* 0x000000ff0800720c */ /* 0x020fe40004705670 */
[--C-:B------:R-:W-:Y:S02]  /*0550*/  SHF.R.S32.HI R8, RZ, 0x3, R7.reuse ;  /* 0x00000003ff087819 */ /* 0x100fe40000011407 */
[----:B------:R-:W-:Y:S02]  /*0560*/  SHF.R.S32.HI R7, RZ, 0x1f, R7 ;  /* 0x0000001fff077819 */ /* 0x000fe40000011407 */
[----:B-1----:R-:W-:Y:S02]  /*0570*/  ISETP.NE.OR P1, PT, R10, RZ, !P1 ;  /* 0x000000ff0a00720c */ /* 0x002fe40004f25670 */
[----:B------:R-:W-:-:S04]  /*0580*/  LEA.HI R7, R7, R8, RZ, 0x2 ;  /* 0x0000000807077211 */ /* 0x000fc800078f10ff */
[----:B------:R-:W-:Y:S01]  /*0590*/  LOP3.LUT R7, R7, 0xfffffffc, RZ, 0xc0, !PT ;  /* 0xfffffffc07077812 */ /* 0x000fe200078ec0ff */
[----:B------:R-:W-:Y:S01]  /*05a0*/  VOTEU.ALL UP1, P0 ;  /* 0x00000000003f7886 */ /* 0x000fe20000020000 */
[----:B------:R-:W-:Y:S01]  /*05b0*/  VOTEU.ALL UP0, P0 ;  /* 0x00000000003f7886 */ /* 0x000fe20000000000 */
[----:B---3--:R-:W-:Y:S02]  /*05c0*/  I2FP.F32.U32 R0, R4 ;  /* 0x0000000400007245 */ /* 0x008fe40000201000 */
[----:B------:R-:W-:Y:S01]  /*05d0*/  IMAD.IADD R7, R8, 0x1, -R7 ;  /* 0x0000000108077824 */ /* 0x000fe200078e0a07 */
[----:B------:R-:W1:Y:S01]  /*05e0*/  @!UP1 S2UR UR8, SR_CgaCtaId ;  /* 0x00000000000899c3 */ /* 0x000e620000008800 */
[----:B------:R-:W-:Y:S01]  /*05f0*/  VOTEU.ALL UP2, P1 ;  /* 0x00000000003f7886 */ /* 0x000fe20000840000 */
[----:B------:R-:W-:Y:S01]  /*0600*/  @!UP1 UMOV UR7, 0x400 ;  /* 0x0000040000079882 */ /* 0x000fe20000000000 */
[----:B------:R-:W-:Y:S01]  /*0610*/  IMAD R6, R6, 0x4, R7 ;  /* 0x0000000406067824 */ /* 0x000fe200078e0207 */
[----:B------:R-:W-:Y:S01]  /*0620*/  VOTEU.ALL UP3, P1 ;  /* 0x00000000003f7886 */ /* 0x000fe20000860000 */
[----:B------:R-:W-:Y:S01]  /*0630*/  VOTEU.ALL UP4, P1 ;  /* 0x00000000003f7886 */ /* 0x000fe20000880000 */
[----:B------:R-:W-:Y:S01]  /*0640*/  @!UP2 UMOV UR10, 0x400 ;  /* 0x00000400000aa882 */ /* 0x000fe20000000000 */
[----:B------:R-:W-:Y:S01]  /*0650*/  IMAD.SHL.U32 R7, R6, 0x4, RZ ;  /* 0x0000000406077824 */ /* 0x000fe200078e00ff */
[----:B------:R-:W3:Y:S01]  /*0660*/  @!UP2 S2UR UR11, SR_CgaCtaId ;  /* 0x00000000000ba9c3 */ /* 0x000ee20000008800 */
[----:B------:R-:W-:Y:S01]  /*0670*/  VOTEU.ALL UP5, P1 ;  /* 0x00000000003f7886 */ /* 0x000fe200008a0000 */
[----:B----4-:R-:W-:-:S02]  /*0680*/  R2UR UR18, R9 ;  /* 0x00000000091272ca */ /* 0x010fc400000e0000 */
[----:B------:R-:W-:Y:S01]  /*0690*/  LOP3.LUT R11, R6, 0xc, R7, 0x78, !PT ;  /* 0x0000000c060b7812 */ /* 0x000fe200078e7807 */
[----:B------:R-:W-:Y:S01]  /*06a0*/  FMUL R7, R0, UR4 ;  /* 0x0000000400077c20 */ /* 0x000fe20008400000 */
[----:B--2---:R-:W-:Y:S01]  /*06b0*/  I2FP.F32.U32 R0, UR14 ;  /* 0x0000000e00007c45 */ /* 0x004fe20008201000 */
[----:B------:R-:W-:Y:S01]  /*06c0*/  UMOV UR4, 0x20 ;  /* 0x0000002000047882 */ /* 0x000fe20000000000 */
[----:B------:R-:W2:Y:S01]  /*06d0*/  LDC R8, c[0x0][0x140] ;  /* 0x00005000ff087b82 */ /* 0x000ea20000000800 */
[----:B------:R4:W-:Y:S02]  /*06e0*/  STL [R1+0x74], R11 ;  /* 0x0000740b01007387 */ /* 0x0009e40000100800 */
[----:B------:R-:W-:Y:S01]  /*06f0*/  FMUL R0, R0, UR5 ;  /* 0x0000000500007c20 */ /* 0x000fe20008400000 */
[----:B------:R-:W5:Y:S01]  /*0700*/  F2I.U32.TRUNC.NTZ R7, R7 ;  /* 0x0000000700077305 */ /* 0x000f62000020f000 */
[----:B------:R-:W-:-:S04]  /*0710*/  @!UP1 UIADD3 UR4, -UR4, 0x100000, URZ ;  /* 0x0010000004049890 */ /* 0x000fc8000fffe13f */
[----:B------:R-:W-:Y:S02]  /*0720*/  @!UP1 USHF.L.U32 UR5, UR4, 0xb, URZ ;  /* 0x0000000b04059899 */ /* 0x000fe4000800063f */
[----:B------:R-:W-:Y:S01]  /*0730*/  @!UP1 USHF.L.U32 UR4, UR4, 0x1, URZ ;  /* 0x0000000104049899 */ /* 0x000fe2000800063f */
[----:B------:R-:W4:Y:S01]  /*0740*/  LDC R6, c[0x0][0x144] ;  /* 0x00005100ff067b82 */ /* 0x000f220000000800 */
[----:B-1----:R-:W-:Y:S02]  /*0750*/  @!UP1 ULEA UR7, UR8, UR7, 0x18 ;  /* 0x0000000708079291 */ /* 0x002fe4000f8ec03f */
[----:B------:R-:W-:-:S04]  /*0760*/  @!UP2 UIADD3 UR8, -UR9, 0x100000, URZ ;  /* 0x001000000908a890 */ /* 0x000fc8000fffe13f */
[----:B------:R-:W-:Y:S02]  /*0770*/  @!UP2 USHF.L.U32 UR9, UR8, 0xb, URZ ;  /* 0x0000000b0809a899 */ /* 0x000fe4000800063f */
[----:B------:R-:W-:Y:S01]  /*0780*/  @!UP2 USHF.L.U32 UR8, UR8, 0x1, URZ ;  /* 0x000000010808a899 */ /* 0x000fe2000800063f */
[----:B------:R-:W1:Y:S01]  /*0790*/  F2I.U32.TRUNC.NTZ R0, R0 ;  /* 0x0000000000007305 */ /* 0x000e62000020f000 */
[----:B------:R-:W-:Y:S01]  /*07a0*/  VOTEU.ALL UP1, P0 ;  /* 0x00000000003f7886 */ /* 0x000fe20000020000 */
[----:B------:R-:W-:Y:S01]  /*07b0*/  LOP3.LUT P0, RZ, R2, 0x7, RZ, 0xc0, !PT ;  /* 0x0000000702ff7812 */ /* 0x000fe2000780c0ff */
[----:B---3--:R-:W-:Y:S01]  /*07c0*/  @!UP2 ULEA UR10, UR11, UR10, 0x18 ;  /* 0x0000000a0b0aa291 */ /* 0x008fe2000f8ec03f */
[----:B------:R-:W-:Y:S01]  /*07d0*/  VOTEU.ALL UP2, P1 ;  /* 0x00000000003f7886 */ /* 0x000fe20000840000 */
[----:B-----5:R-:W-:Y:S01]  /*07e0*/  IMAD.MOV R18, RZ, RZ, -R7 ;  /* 0x000000ffff127224 */ /* 0x020fe200078e0a07 */
[----:B------:R-:W-:Y:S01]  /*07f0*/  ISETP.LT.U32.AND P0, PT, R11, 0x4, !P0 ;  /* 0x000000040b00780c */ /* 0x000fe20004701070 */
[----:B------:R-:W3:Y:S02]  /*0800*/  FENCE.VIEW.ASYNC.S ;  /* 0x00000000000073c6 */ /* 0x000ee40000000000 */
[----:B---3--:R3:W3:Y:S01]  /*0810*/  @!UP0 SYNCS.EXCH.64 URZ, [UR7+0x80], UR4 ;  /* 0x00008004073f85b2 */ /* 0x0086e20008000100 */
[----:B--2---:R-:W-:Y:S01]  /*0820*/  ISETP.EQ.U32.AND P2, PT, R8, 0x1, PT ;  /* 0x000000010800780c */ /* 0x004fe20003f42070 */
[----:B-1----:R-:W-:-:S02]  /*0830*/  IMAD.MOV R7, RZ, RZ, -R0 ;  /* 0x000000ffff077224 */ /* 0x002fc400078e0a00 */
[----:B0-----:R-:W-:Y:S02]  /*0840*/  IMAD R0, R15, R18, R4 ;  /* 0x000000120f007224 */ /* 0x001fe400078e0204 */
[----:B----4-:R-:W-:-:S03]  /*0850*/  IMAD R14, R6, R7, UR14 ;  /* 0x0000000e060e7e24 */ /* 0x010fc6000f8e0207 */
[----:B------:R-:W-:Y:S01]  /*0860*/  ISETP.NE.AND P1, PT, R0, R11, PT ;  /* 0x0000000b0000720c */ /* 0x000fe20003f25270 */
[----:B------:R0:W1:Y:S01]  /*0870*/  @!UP1 SYNCS.EXCH.64 URZ, [UR7+0x88], UR4 ;  /* 0x00008804073f95b2 */ /* 0x0000620008000100 */
[----:B------:R-:W-:Y:S02]  /*0880*/  NOP ;  /* 0x0000000000007918 */ /* 0x000fe40000000000 */
[----:B------:R-:W-:-:S04]  /*0890*/  ISETP.EQ.OR P1, PT, R14, RZ, !P1 ;  /* 0x000000ff0e00720c */ /* 0x000fc80004f22670 */
[----:B------:R-:W-:Y:S01]  /*08a0*/  PLOP3.LUT P0, PT, P0, P1, PT, 0x80, 0x0 ;  /* 0x000000000000781c */ /* 0x000fe20000703070 */
[----:B------:R0:W2:Y:S01]  /*08b0*/  @!UP2 SYNCS.EXCH.64 URZ, [UR10+0x60], UR8 ;  /* 0x000060080a3fa5b2 */ /* 0x0000a20008000100 */
[----:B------:R0:W4:Y:S01]  /*08c0*/  @!UP3 SYNCS.EXCH.64 URZ, [UR10+0x68], UR8 ;  /* 0x000068080a3fb5b2 */ /* 0x0001220008000100 */
[----:B------:R0:W0:Y:S01]  /*08d0*/  @!UP4 SYNCS.EXCH.64 URZ, [UR10+0x70], UR8 ;  /* 0x000070080a3fc5b2 */ /* 0x0000220008000100 */
[----:B------:R0:W0:Y:S01]  /*08e0*/  @!UP5 SYNCS.EXCH.64 URZ, [UR10+0x78], UR8 ;  /* 0x000078080a3fd5b2 */ /* 0x0000220008000100 */
[----:B------:R-:W-:Y:S01]  /*08f0*/  NOP ;  /* 0x0000000000007918 */ /* 0x000fe20000000000 */
[----:B---3--:R-:W-:Y:S07]  /*0900*/  @!P2 BRA `(.L_x_3) ;  /* 0x000000000008a947 */ /* 0x008fee0003800000 */
[----:B012-4-:R-:W-:Y:S01]  /*0910*/  UCGABAR_ARV ;  /* 0x00000000000079c7 */ /* 0x017fe20008000000 */
[----:B------:R-:W-:Y:S05]  /*0920*/  BRA `(.L_x_4) ;  /* 0x0000000000047947 */ /* 0x000fea0003800000 */
.L_x_3:
[----:B012-4-:R-:W-:Y:S01]  /*0930*/  NOP ;  /* 0x0000000000007918 */ /* 0x017fe20000000000 */
.L_x_4:
[----:B------:R-:W-:Y:S01]  /*0940*/  ULDC.64 UR4, c[0x0][0x598] ;  /* 0x0001660000047ab9 */ /* 0x000fe20000000a00 */
[----:B------:R-:W-:Y:S01]  /*0950*/  ULDC.64 UR20, c[0x0][0x208] ;  /* 0x0000820000147ab9 */ /* 0x000fe20000000a00 */
[----:B------:R-:W-:-:S04]  /*0960*/  ISETP.NE.U32.AND P1, PT, RZ, UR4, PT ;  /* 0x00000004ff007c0c */ /* 0x000fc8000bf25070 */
[----:B------:R-:W-:-:S13]  /*0970*/  ISETP.NE.AND.EX P1, PT, RZ, UR5, PT, P1 ;  /* 0x00000005ff007c0c */ /* 0x000fda000bf25310 */
[----:B------:R-:W-:Y:S05]  /*0980*/  @!P1 BRA `(.L_x_5) ;  /* 0x0000000000209947 */ /* 0x000fea0003800000 */
[----:B------:R-:W0:Y:S02]  /*0990*/  LDC.64 R6, c[0x0][0x598] ;  /* 0x00016600ff067b82 */ /* 0x000e240000000a00 */
[----:B0-----:R-:W2:Y:S02]  /*09a0*/  LDG.E.64 R6, desc[UR20][R6.64] ;  /* 0x0000001406067981 */ /* 0x001ea4000c1e1b00 */
[----:B--2---:R-:W-:-:S04]  /*09b0*/  ISETP.NE.U32.AND P1, PT, R6, RZ, PT ;  /* 0x000000ff0600720c */ /* 0x004fc80003f25070 */
[----:B------:R-:W-:-:S13]  /*09c0*/  ISETP.NE.AND.EX P1, PT, R7, RZ, PT, P1 ;  /* 0x000000ff0700720c */ /* 0x000fda0003f25310 */
[----:B------:R-:W-:Y:S05]  /*09d0*/  @!P1 BRA `(.L_x_5) ;  /* 0x00000000000c9947 */ /* 0x000fea0003800000 */
[----:B------:R-:W2:Y:S02]  /*09e0*/  LD.E R6, desc[UR20][R6.64] ;  /* 0x0000001406067980 */ /* 0x000ea4000c101900 */
[----:B--2---:R-:W-:Y:S01]  /*09f0*/  R2UR UR32, R6 ;  /* 0x00000000062072ca */ /* 0x004fe200000e0000 */
[----:B------:R-:W-:-:S14]  /*0a00*/  BRA `(.L_x_6) ;  /* 0x0000000000247947 */ /* 0x000fdc0003800000 */
.L_x_5:
[----:B------:R-:W-:Y:S02]  /*0a10*/  ULDC.64 UR4, c[0x0][0x588] ;  /* 0x0001620000047ab9 */ /* 0x000fe40000000a00 */
[----:B------:R-:W-:-:S04]  /*0a20*/  ISETP.NE.U32.AND P1, PT, RZ, UR4, PT ;  /* 0x00000004ff007c0c */ /* 0x000fc8000bf25070 */
[----:B------:R-:W-:-:S13]  /*0a30*/  ISETP.NE.AND.EX P1, PT, RZ, UR5, PT, P1 ;  /* 0x00000005ff007c0c */ /* 0x000fda000bf25310 */
[----:B------:R-:W-:Y:S05]  /*0a40*/  @!P1 BRA `(.L_x_7) ;  /* 0x0000000000109947 */ /* 0x000fea0003800000 */
[----:B------:R-:W0:Y:S02]  /*0a50*/  LDC.64 R6, c[0x0][0x588] ;  /* 0x00016200ff067b82 */ /* 0x000e240000000a00 */
[----:B0-----:R-:W2:Y:S02]  /*0a60*/  LDG.E R6, desc[UR20][R6.64] ;  /* 0x0000001406067981 */ /* 0x001ea4000c1e1900 */
[----:B--2---:R-:W-:Y:S01]  /*0a70*/  R2UR UR32, R6 ;  /* 0x00000000062072ca */ /* 0x004fe200000e0000 */
[----:B------:R-:W-:-:S14]  /*0a80*/  BRA `(.L_x_6) ;  /* 0x0000000000047947 */ /* 0x000fdc0003800000 */
.L_x_7:
[----:B------:R-:W-:-:S05]  /*0a90*/  ULDC UR32, c[0x0][0x580] ;  /* 0x0001600000207ab9 */ /* 0x000fca0000000800 */
.L_x_6:
[----:B------:R-:W-:Y:S02]  /*0aa0*/  ULDC.64 UR4, c[0x0][0x5a0] ;  /* 0x0001680000047ab9 */ /* 0x000fe40000000a00 */
        /* <DEDUP_REMOVED lines=11> */
.L_x_8:
        /* <DEDUP_REMOVED lines=8> */
.L_x_10:
[----:B------:R-:W-:-:S05]  /*0be0*/  ULDC UR31, c[0x0][0x584] ;  /* 0x00016100001f7ab9 */ /* 0x000fca0000000800 */
.L_x_9:
[----:B------:R-:W0:Y:S01]  /*0bf0*/  LDC R0, c[0x0][0x65c] ;  /* 0x00019700ff007b82 */ /* 0x000e220000000800 */
[----:B------:R-:W-:Y:S01]  /*0c00*/  IMAD.U32 R6, RZ, RZ, UR14 ;  /* 0x0000000eff067e24 */ /* 0x000fe2000f8e00ff */
[----:B------:R-:W-:Y:S01]  /*0c10*/  UISETP.NE.AND UP0, UPT, UR13, 0x2, UPT ;  /* 0x000000020d00788c */ /* 0x000fe2000bf05270 */
[----:B------:R-:W-:Y:S01]  /*0c20*/  IMAD.MOV.U32 R7, RZ, RZ, RZ ;  /* 0x000000ffff077224 */ /* 0x000fe200078e00ff */
[----:B------:R-:W-:Y:S01]  /*0c30*/  ULDC UR7, c[0x0][0x28c] ;  /* 0x0000a30000077ab9 */ /* 0x000fe20000000800 */
[----:B------:R-:W-:Y:S01]  /*0c40*/  UMOV UR5, URZ ;  /* 0x0000003f00057c82 */ /* 0x000fe20008000000 */
[----:B------:R-:W-:Y:S02]  /*0c50*/  UIADD3 UR7, UR7, 0x7f, URZ ;  /* 0x0000007f07077890 */ /* 0x000fe4000fffe03f */
[----:B------:R-:W-:Y:S01]  /*0c60*/  PLOP3.LUT P1, PT, PT, PT, UP0, 0x80, 0x0 ;  /* 0x000000000000781c */ /* 0x000fe20003f2f008 */
[----:B------:R-:W-:Y:S01]  /*0c70*/  UMOV UR4, URZ ;  /* 0x0000003f00047c82 */ /* 0x000fe20008000000 */
[----:B------:R-:W-:Y:S01]  /*0c80*/  USHF.R.S32.HI UR10, URZ, 0x1f, UR7 ;  /* 0x0000001f3f0a7899 */ /* 0x000fe20008011407 */
[----:B------:R-:W-:-:S03]  /*0c90*/  ULDC.64 UR22, c[0x0][0x650] ;  /* 0x0001940000167ab9 */ /* 0x000fc60000000a00 */
[----:B------:R-:W-:Y:S01]  /*0ca0*/  ULEA.HI UR10, UR10, UR7, URZ, 0x7 ;  /* 0x000000070a0a7291 */ /* 0x000fe2000f8f383f */
[----:B0-----:R-:W-:-:S13]  /*0cb0*/  ISETP.NE.AND P3, PT, R0, 0x1, PT ;  /* 0x000000010000780c */ /* 0x001fda0003f65270 */
[----:B------:R-:W0:Y:S01]  /*0cc0*/  @P3 LDC R9, c[0x0][0x10] ;  /* 0x00000400ff093b82 */ /* 0x000e220000000800 */
[----:B------:R-:W-:-:S07]  /*0cd0*/  @P3 IMAD.MOV.U32 R5, RZ, RZ, RZ ;  /* 0x000000ffff053224 */ /* 0x000fce00078e00ff */
[----:B------:R-:W1:Y:S01]  /*0ce0*/  @!P3 LDC R11, c[0x0][0xc] ;  /* 0x00000300ff0bbb82 */ /* 0x000e620000000800 */
[----:B------:R-:W-:Y:S01]  /*0cf0*/  ULDC UR8, c[0x0][0xc] ;  /* 0x0000030000087ab9 */ /* 0x000fe20000000800 */
[----:B------:R-:W-:Y:S01]  /*0d00*/  ULDC UR9, c[0x0][0x10] ;  /* 0x0000040000097ab9 */ /* 0x000fe20000000800 */
[----:B------:R-:W-:Y:S01]  /*0d10*/  ULDC UR7, c[0x0][0x14] ;  /* 0x0000050000077ab9 */ /* 0x000fe20000000800 */
[----:B------:R-:W-:-:S04]  /*0d20*/  UIMAD.WIDE.U32 UR8, UR8, UR9, URZ ;  /* 0x00000009080872a5 */ /* 0x000fc8000f8e003f */
[----:B------:R-:W-:Y:S02]  /*0d30*/  UIMAD.WIDE.U32 UR16, UR8, UR7, URZ ;  /* 0x00000007081072a5 */ /* 0x000fe4000f8e003f */
[----:B------:R-:W-:-:S04]  /*0d40*/  UIMAD UR13, UR9, UR7, URZ ;  /* 0x00000007090d72a4 */ /* 0x000fc8000f8e023f */
[----:B------:R-:W-:Y:S01]  /*0d50*/  UIADD3 UR13, UR17, UR13, URZ ;  /* 0x0000000d110d7290 */ /* 0x000fe2000fffe03f */
[----:B0-----:R-:W-:Y:S01]  /*0d60*/  @P3 IMAD.WIDE.U32 R8, R9, UR14, R4 ;  /* 0x0000000e09083c25 */ /* 0x001fe2000f8e0004 */
[----:B------:R-:W-:-:S03]  /*0d70*/  USHF.R.S32.HI UR14, URZ, 0x7, UR10 ;  /* 0x000000073f0e7899 */ /* 0x000fc6000801140a */
[----:B------:R-:W-:Y:S02]  /*0d80*/  @P3 IMAD.MOV.U32 R12, RZ, RZ, R8 ;  /* 0x000000ffff0c3224 */ /* 0x000fe400078e0008 */
[----:B-1----:R-:W-:-:S04]  /*0d90*/  @!P3 IMAD.WIDE.U32 R6, R4, R11, R6 ;  /* 0x0000000b0406b225 */ /* 0x002fc800078e0006 */
[----:B------:R-:W-:Y:S02]  /*0da0*/  @P3 IMAD.MOV.U32 R11, RZ, RZ, RZ ;  /* 0x000000ffff0b3224 */ /* 0x000fe400078e00ff */
[----:B------:R-:W-:Y:S02]  /*0db0*/  @!P3 IMAD.MOV.U32 R12, RZ, RZ, R6 ;  /* 0x000000ffff0cb224 */ /* 0x000fe400078e0006 */
[----:B------:R-:W-:Y:S02]  /*0dc0*/  @P3 IMAD.IADD R10, R9, 0x1, R11 ;  /* 0x00000001090a3824 */ /* 0x000fe400078e020b */
[----:B------:R-:W-:Y:S01]  /*0dd0*/  @!P3 IMAD.MOV.U32 R10, RZ, RZ, R7 ;  /* 0x000000ffff0ab224 */ /* 0x000fe200078e0007 */
[----:B------:R0:W-:Y:S03]  /*0de0*/  STL [R1+0x7c], R12 ;  /* 0x00007c0c01007387 */ /* 0x0001e60000100800 */
[----:B------:R-:W-:Y:S01]  /*0df0*/  IMAD.MOV.U32 R16, RZ, RZ, R10 ;  /* 0x000000ffff107224 */ /* 0x000fe200078e000a */
[----:B------:R0:W-:Y:S01]  /*0e00*/  STL [R1+0x78], R10 ;  /* 0x0000780a01007387 */ /* 0x0001e20000100800 */
[----:B------:R-:W-:Y:S05]  /*0e10*/  @P1 BRA `(.L_x_11) ;  /* 0x0000000000281947 */ /* 0x000fea0003800000 */
[----:B0-----:R-:W-:Y:S01]  /*0e20*/  IADD3 R12, P1, R12, UR16, RZ ;  /* 0x000000100c0c7c10 */ /* 0x001fe2000ff3e0ff */
[----:B------:R-:W-:Y:S02]  /*0e30*/  UISETP.GE.U32.AND UP0, UPT, UR14, 0x5, UPT ;  /* 0x000000050e00788c */ /* 0x000fe4000bf06070 */
[----:B------:R-:W-:Y:S01]  /*0e40*/  UIMAD.WIDE.U32 UR4, UR14, -0x33333333, URZ ;  /* 0xcccccccd0e0478a5 */ /* 0x000fe2000f8e003f */
[----:B------:R-:W-:Y:S01]  /*0e50*/  IADD3.X R16, R16, UR13, RZ, P1, !PT ;  /* 0x0000000d10107c10 */ /* 0x000fe20008ffe4ff */
[----:B------:R1:W-:Y:S02]  /*0e60*/  STL [R1+0x7c], R12 ;  /* 0x00007c0c01007387 */ /* 0x0003e40000100800 */
[----:B------:R-:W-:Y:S02]  /*0e70*/  USHF.R.U32.HI UR5, URZ, 0x2, UR5 ;  /* 0x000000023f057899 */ /* 0x000fe40008011605 */
[----:B------:R1:W-:Y:S01]  /*0e80*/  STL [R1+0x78], R16 ;  /* 0x0000781001007387 */ /* 0x0003e20000100800 */
[----:B------:R-:W-:-:S02]  /*0e90*/  UMOV UR4, URZ ;  /* 0x0000003f00047c82 */ /* 0x000fc40008000000 */
[----:B------:R-:W-:Y:S02]  /*0ea0*/  @UP0 ULOP3.LUT UR4, UR5, 0x1, URZ, 0xc0, !UPT ;  /* 0x0000000105040892 */ /* 0x000fe4000f8ec03f */
[----:B------:R-:W-:-:S12]  /*0eb0*/  UIMAD UR5, UR5, -0x5, UR14 ;  /* 0xfffffffb050578a4 */ /* 0x000fd8000f8e020e */
.L_x_11:
[----:B------:R-:W-:Y:S01]  /*0ec0*/  IMAD.MOV.U32 R8, RZ, RZ, -0x1 ;  /* 0xffffffffff087424 */ /* 0x000fe200078e00ff */
[----:B------:R-:W-:Y:S01]  /*0ed0*/  ISETP.GE.U32.AND P1, PT, R12, UR22, PT ;  /* 0x000000160c007c0c */ /* 0x000fe2000bf26070 */
[----:B------:R-:W-:Y:S01]  /*0ee0*/  IMAD.MOV.U32 R6, RZ, RZ, -0x1 ;  /* 0xffffffffff067424 */ /* 0x000fe200078e00ff */
[----:B------:R-:W-:Y:S01]  /*0ef0*/  PRMT R0, RZ, 0x7610, R0 ;  /* 0x00007610ff007816 */ /* 0x000fe20000000000 */
[----:B------:R-:W-:Y:S01]  /*0f00*/  IMAD.MOV.U32 R7, RZ, RZ, -0x1 ;  /* 0xffffffffff077424 */ /* 0x000fe200078e00ff */
[----:B------:R2:W-:Y:S01]  /*0f10*/  STL [R1+0x80], R8 ;  /* 0x0000800801007387 */ /* 0x0005e20000100800 */
[----:B------:R-:W-:-:S03]  /*0f20*/  ISETP.GE.U32.AND.EX P1, PT, R16, UR23, PT, P1 ;  /* 0x0000001710007c0c */ /* 0x000fc6000bf26110 */
[----:B------:R2:W-:Y:S04]  /*0f30*/  STL [R1+0x70], R6 ;  /* 0x0000700601007387 */ /* 0x0005e80000100800 */
[----:B------:R2:W-:Y:S06]  /*0f40*/  STL [R1+0x84], R7 ;  /* 0x0000840701007387 */ /* 0x0005ec0000100800 */
[----:B------:R-:W-:Y:S05]  /*0f50*/  @P1 BRA `(.L_x_12) ;  /* 0x0000000400381947 */ /* 0x000fea0003800000 */
[----:B------:R-:W3:Y:S01]  /*0f60*/  LDC.64 R20, c[0x0][0x628] ;  /* 0x00018a00ff147b82 */ /* 0x000ee20000000a00 */
[----:B--2---:R-:W-:Y:S02]  /*0f70*/  IMAD.MOV.U32 R6, RZ, RZ, R12 ;  /* 0x000000ffff067224 */ /* 0x004fe400078e000c */
[----:B------:R-:W-:-:S05]  /*0f80*/  IMAD.MOV.U32 R7, RZ, RZ, R16 ;  /* 0x000000ffff077224 */ /* 0x000fca00078e0010 */
[----:B------:R-:W2:Y:S08]  /*0f90*/  LDC R0, c[0x0][0x630] ;  /* 0x00018c00ff007b82 */ /* 0x000eb00000000800 */
[----:B------:R-:W4:Y:S01]  /*0fa0*/  LDC.64 R22, c[0x0][0x620] ;  /* 0x00018800ff167b82 */ /* 0x000f220000000a00 */
[----:B---3--:R-:W-:-:S04]  /*0fb0*/  ISETP.NE.U32.AND P1, PT, R20, RZ, PT ;  /* 0x000000ff1400720c */ /* 0x008fc80003f25070 */
[----:B------:R-:W-:-:S13]  /*0fc0*/  ISETP.NE.AND.EX P1, PT, R21, RZ, PT, P1 ;  /* 0x000000ff1500720c */ /* 0x000fda0003f25310 */
[----:B--2-4-:R-:W-:Y:S05]  /*0fd0*/  @!P1 BRA `(.L_x_13) ;  /* 0x0000000000289947 */ /* 0x014fea0003800000 */
[----:B------:R-:W2:Y:S02]  /*0fe0*/  LDC R11, c[0x0][0x634] ;  /* 0x00018d00ff0b7b82 */ /* 0x000ea40000000800 */
[----:B--2---:R-:W-:-:S05]  /*0ff0*/  IADD3 R11, P1, R12, R11, RZ ;  /* 0x0000000b0c0b7210 */ /* 0x004fca0007f3e0ff */
[----:B------:R-:W-:-:S04]  /*1000*/  IMAD.X R17, RZ, RZ, R16, P1 ;  /* 0x000000ffff117224 */ /* 0x000fc800008e0610 */
[----:B------:R-:W-:-:S04]  /*1010*/  IMAD.WIDE.U32 R6, R17, R20, RZ ;  /* 0x0000001411067225 */ /* 0x000fc800078e00ff */
[----:B------:R-:W-:-:S04]  /*1020*/  IMAD.WIDE.U32 R8, P1, R11, R21, R6 ;  /* 0x000000150b087225 */ /* 0x000fc80007820006 */
[----:B------:R-:W-:-:S04]  /*1030*/  IMAD.WIDE.U32 R6, R11, R20, RZ ;  /* 0x000000140b067225 */ /* 0x000fc800078e00ff */
[----:B------:R-:W-:Y:S01]  /*1040*/  IMAD.X R11, RZ, RZ, RZ, P1 ;  /* 0x000000ffff0b7224 */ /* 0x000fe200008e06ff */
[----:B------:R-:W-:Y:S01]  /*1050*/  IADD3 RZ, P1, R7, R8, RZ ;  /* 0x0000000807ff7210 */ /* 0x000fe20007f3e0ff */
[----:B0-----:R-:W-:-:S04]  /*1060*/  IMAD.MOV.U32 R10, RZ, RZ, R9 ;  /* 0x000000ffff0a7224 */ /* 0x001fc800078e0009 */
[----:B------:R-:W-:-:S08]  /*1070*/  IMAD.WIDE.U32.X R6, R17, R21, R10, P1 ;  /* 0x0000001511067225 */ /* 0x000fd000008e040a */
.L_x_13:
[----:B------:R-:W2:Y:S01]  /*1080*/  LDC.64 R24, c[0x0][0x640] ;  /* 0x00019000ff187b82 */ /* 0x000ea20000000a00 */
[-CC-:B------:R-:W-:Y:S01]  /*1090*/  SHF.R.U64 R27, R6, R0.reuse, R7.reuse ;  /* 0x00000000061b7219 */ /* 0x180fe20000001207 */
[----:B------:R-:W-:Y:S01]  /*10a0*/  IMAD.MOV.U32 R6, RZ, RZ, R12 ;  /* 0x000000ffff067224 */ /* 0x000fe200078e000c */
[----:B------:R-:W-:Y:S02]  /*10b0*/  SHF.R.U32.HI R0, RZ, R0, R7 ;  /* 0x00000000ff007219 */ /* 0x000fe40000011607 */
[----:B------:R-:W-:-:S03]  /*10c0*/  IADD3 R9, P1, RZ, -R27, RZ ;  /* 0x8000001bff097210 */ /* 0x000fc60007f3e0ff */
[----:B------:R-:W1:Y:S02]  /*10d0*/  LDC R8, c[0x0][0x618] ;  /* 0x00018600ff087b82 */ /* 0x000e640000000800 */
[----:B------:R-:W-:-:S04]  /*10e0*/  IMAD.X R7, RZ, RZ, ~R0, P1 ;  /* 0x000000ffff077224 */ /* 0x000fc800008e0e00 */
[-C--:B------:R-:W-:Y:S02]  /*10f0*/  IMAD R0, R7, R22.reuse, RZ ;  /* 0x0000001607007224 */ /* 0x080fe400078e02ff */
[----:B0-----:R-:W0:Y:S01]  /*1100*/  LDC R10, c[0x0][0x608] ;  /* 0x00018200ff0a7b82 */ /* 0x001e220000000800 */
[----:B------:R-:W-:Y:S02]  /*1110*/  IMAD.MOV.U32 R7, RZ, RZ, R16 ;  /* 0x000000ffff077224 */ /* 0x000fe400078e0010 */
[----:B------:R-:W-:-:S05]  /*1120*/  IMAD.WIDE.U32 R6, R9, R22, R6 ;  /* 0x0000001609067225 */ /* 0x000fca00078e0006 */
[----:B------:R-:W3:Y:S01]  /*1130*/  LDC R21, c[0x0][0x658] ;  /* 0x00019600ff157b82 */ /* 0x000ee20000000800 */
[----:B------:R-:W-:Y:S01]  /*1140*/  IMAD R9, R9, R23, R0 ;  /* 0x0000001709097224 */ /* 0x000fe200078e0200 */
[----:B--2---:R-:W-:Y:S01]  /*1150*/  ISETP.NE.U32.AND P1, PT, R24, RZ, PT ;  /* 0x000000ff1800720c */ /* 0x004fe20003f25070 */
[----:B------:R-:W-:Y:S02]  /*1160*/  IMAD.MOV.U32 R0, RZ, RZ, -0x1 ;  /* 0xffffffffff007424 */ /* 0x000fe400078e00ff */
[----:B------:R-:W-:Y:S01]  /*1170*/  IMAD.IADD R7, R7, 0x1, R9 ;  /* 0x0000000107077824 */ /* 0x000fe200078e0209 */
[----:B------:R-:W-:Y:S01]  /*1180*/  ISETP.NE.AND.EX P1, PT, R25, RZ, PT, P1 ;  /* 0x000000ff1900720c */ /* 0x000fe20003f25310 */
[----:B------:R-:W-:Y:S01]  /*1190*/  IMAD.MOV.U32 R22, RZ, RZ, 0x1 ;  /* 0x00000001ff167424 */ /* 0x000fe200078e00ff */
[----:B------:R-:W2:Y:S02]  /*11a0*/  LDC R19, c[0x0][0x600] ;  /* 0x00018000ff137b82 */ /* 0x000ea40000000800 */
[----:B-1----:R-:W-:-:S02]  /*11b0*/  SHF.R.U64 R16, R6, R8, R7 ;  /* 0x0000000806107219 */ /* 0x002fc40000001207 */
[----:B------:R-:W-:-:S04]  /*11c0*/  SHF.R.U32.HI R7, RZ, R8, R7 ;  /* 0x00000008ff077219 */ /* 0x000fc80000011607 */
[----:B------:R-:W1:Y:S01]  /*11d0*/  LDC R20, c[0x0][0x648] ;  /* 0x00019200ff147b82 */ /* 0x000e620000000800 */
[-CC-:B0-----:R-:W-:Y:S02]  /*11e0*/  SHF.R.U64 R29, R16, R10.reuse, R7.reuse ;  /* 0x0000000a101d7219 */ /* 0x181fe40000001207 */
[----:B------:R-:W-:-:S05]  /*11f0*/  SHF.R.U32.HI R6, RZ, R10, R7 ;  /* 0x0000000aff067219 */ /* 0x000fca0000011607 */
[----:B------:R-:W0:Y:S01]  /*1200*/  LDC R23, c[0x0][0x638] ;  /* 0x00018e00ff177b82 */ /* 0x000e220000000800 */
[-CC-:B---3--:R-:W-:Y:S02]  /*1210*/  SHF.R.U64 R28, R29, R21.reuse, R6.reuse ;  /* 0x000000151d1c7219 */ /* 0x188fe40000001206 */
[-C--:B------:R-:W-:Y:S02]  /*1220*/  SHF.L.U32 R0, R0, R21.reuse, RZ ;  /* 0x0000001500007219 */ /* 0x080fe400000006ff */
[----:B------:R-:W-:Y:S01]  /*1230*/  SHF.R.U32.HI R7, RZ, R21, R6 ;  /* 0x00000015ff077219 */ /* 0x000fe20000011606 */
[----:B------:R-:W-:Y:S01]  /*1240*/  IMAD.MOV.U32 R6, RZ, RZ, R28 ;  /* 0x000000ffff067224 */ /* 0x000fe200078e001c */
[----:B------:R-:W-:Y:S01]  /*1250*/  LOP3.LUT R12, RZ, R0, RZ, 0x33, !PT ;  /* 0x00000000ff0c7212 */ /* 0x000fe200078e33ff */
[----:B------:R-:W3:Y:S01]  /*1260*/  LDC R26, c[0x0][0x610] ;  /* 0x00018400ff1a7b82 */ /* 0x000ee20000000800 */
[----:B------:R-:W-:Y:S05]  /*1270*/  @!P1 BRA `(.L_x_14) ;  /* 0x0000000000289947 */ /* 0x000fea0003800000 */
[----:B------:R-:W4:Y:S02]  /*1280*/  LDC R11, c[0x0][0x64c] ;  /* 0x00019300ff0b7b82 */ /* 0x000f240000000800 */
[----:B----4-:R-:W-:-:S05]  /*1290*/  IADD3 R11, P1, R28, R11, RZ ;  /* 0x0000000b1c0b7210 */ /* 0x010fca0007f3e0ff */
[----:B------:R-:W-:-:S04]  /*12a0*/  IMAD.X R17, RZ, RZ, R7, P1 ;  /* 0x000000ffff117224 */ /* 0x000fc800008e0607 */
[----:B------:R-:W-:-:S04]  /*12b0*/  IMAD.WIDE.U32 R6, R17, R24, RZ ;  /* 0x0000001811067225 */ /* 0x000fc800078e00ff */
[----:B------:R-:W-:-:S04]  /*12c0*/  IMAD.WIDE.U32 R8, P1, R11, R25, R6 ;  /* 0x000000190b087225 */ /* 0x000fc80007820006 */
[----:B------:R-:W-:-:S04]  /*12d0*/  IMAD.WIDE.U32 R6, R11, R24, RZ ;  /* 0x000000180b067225 */ /* 0x000fc800078e00ff */
[----:B------:R-:W-:Y:S01]  /*12e0*/  IMAD.X R11, RZ, RZ, RZ, P1 ;  /* 0x000000ffff0b7224 */ /* 0x000fe200008e06ff */
[----:B------:R-:W-:Y:S01]  /*12f0*/  IADD3 RZ, P1, R7, R8, RZ ;  /* 0x0000000807ff7210 */ /* 0x000fe20007f3e0ff */
[----:B------:R-:W-:-:S04]  /*1300*/  IMAD.MOV.U32 R10, RZ, RZ, R9 ;  /* 0x000000ffff0a7224 */ /* 0x000fc800078e0009 */
[----:B------:R-:W-:-:S08]  /*1310*/  IMAD.WIDE.U32.X R6, R17, R25, R10, P1 ;  /* 0x0000001911067225 */ /* 0x000fd000008e040a */
.L_x_14:
[----:B-1----:R-:W-:Y:S01]  /*1320*/  SHF.R.U64 R6, R6, R20, R7 ;  /* 0x0000001406067219 */ /* 0x002fe20000001207 */
[----:B--2---:R-:W-:Y:S01]  /*1330*/  VIADD R7, R19, 0xffffffff ;  /* 0xffffffff13077836 */ /* 0x004fe20000000000 */
[----:B------:R-:W-:Y:S01]  /*1340*/  SHF.L.U32 R0, R22, R21, RZ ;  /* 0x0000001516007219 */ /* 0x000fe200000006ff */
[----:B------:R-:W-:Y:S01]  /*1350*/  @P3 IMAD R14, R15, R18, R4 ;  /* 0x000000120f0e3224 */ /* 0x000fe200078e0204 */
[----:B------:R-:W-:Y:S01]  /*1360*/  LOP3.LUT R5, R29, R12, RZ, 0xc0, !PT ;  /* 0x0000000c1d057212 */ /* 0x000fe200078ec0ff */
[----:B------:R-:W-:Y:S01]  /*1370*/  IMAD.MOV R8, RZ, RZ, -R6 ;  /* 0x000000ffff087224 */ /* 0x000fe200078e0a06 */
[----:B------:R-:W-:-:S03]  /*1380*/  LOP3.LUT R7, R16, R7, RZ, 0xc0, !PT ;  /* 0x0000000710077212 */ /* 0x000fc600078ec0ff */
[----:B------:R-:W-:Y:S02]  /*1390*/  IMAD R5, R0, R6, R5 ;  /* 0x0000000600057224 */ /* 0x000fe400078e0205 */
[----:B0-----:R-:W-:Y:S02]  /*13a0*/  IMAD R0, R8, R23, R28 ;  /* 0x0000001708007224 */ /* 0x001fe400078e021c */
[----:B---3--:R-:W-:Y:S02]  /*13b0*/  IMAD R4, R5, R26, R14 ;  /* 0x0000001a05047224 */ /* 0x008fe400078e020e */
[----:B------:R-:W-:Y:S02]  /*13c0*/  IMAD.MOV.U32 R6, RZ, RZ, 0x1 ;  /* 0x00000001ff067424 */ /* 0x000fe400078e00ff */
[----:B------:R-:W-:-:S03]  /*13d0*/  IMAD R5, R0, R19, R7 ;  /* 0x0000001300057224 */ /* 0x000fc600078e0207 */
[----:B------:R-:W-:Y:S02]  /*13e0*/  PRMT R0, R6, 0x7610, R0 ;  /* 0x0000761006007816 */ /* 0x000fe40000000000 */
[----:B------:R-:W-:Y:S02]  /*13f0*/  SEL R6, R5, R4, !P3 ;  /* 0x0000000405067207 */ /* 0x000fe40005800000 */
[----:B------:R-:W-:-:S03]  /*1400*/  SEL R4, R4, R5, !P3 ;  /* 0x0000000504047207 */ /* 0x000fc60005800000 */
[----:B------:R3:W-:Y:S04]  /*1410*/  STL [R1+0x84], R6 ;  /* 0x0000840601007387 */ /* 0x0007e80000100800 */
[----:B------:R3:W-:Y:S04]  /*1420*/  STL [R1+0x70], R27 ;  /* 0x0000701b01007387 */ /* 0x0007e80000100800 */
[----:B------:R3:W-:Y:S02]  /*1430*/  STL [R1+0x80], R4 ;  /* 0x0000800401007387 */ /* 0x0007e40000100800 */
.L_x_12:
[----:B------:R-:W-:Y:S05]  /*1440*/  @!P2 BRA `(.L_x_15) ;  /* 0x00000000000ca947 */ /* 0x000fea0003800000 */
[----:B------:R-:W-:Y:S01]  /*1450*/  UCGABAR_WAIT ;  /* 0x0000000000007dc7 */ /* 0x000fe20008000000 */
[----:B------:R-:W-:Y:S01]  /*1460*/  CCTL.IVALL ;  /* 0x00000000ff00798f */ /* 0x000fe20002000000 */
[----:B------:R-:W-:Y:S05]  /*1470*/  BRA `(.L_x_16) ;  /* 0x0000000000047947 */ /* 0x000fea0003800000 */
.L_x_15:
[----:B------:R-:W-:Y:S06]  /*1480*/  BAR.SYNC.DEFER_BLOCKING 0x0 ;  /* 0x0000000000007b1d */ /* 0x000fec0000010000 */
.L_x_16:
[----:B------:R-:W-:Y:S05]  /*1490*/  @!P4 BRA `(.L_x_17) ;  /* 0x000000dc0034c947 */ /* 0x000fea0003800000 */
[----:B------:R-:W-:-:S06]  /*14a0*/  UISETP.GT.U32.AND UP0, UPT, UR12, 0x1, UPT ;  /* 0x000000010c00788c */ /* 0x000fcc000bf04070 */
[----:B------:R-:W-:-:S13]  /*14b0*/  PLOP3.LUT P1, PT, PT, PT, UP0, 0x80, 0x0 ;  /* 0x000000000000781c */ /* 0x000fda0003f2f008 */
[----:B------:R-:W-:Y:S05]  /*14c0*/  @P1 EXIT ;  /* 0x000000000000194d */ /* 0x000fea0003800000 */
.L_x_18:
[----:B------:R-:W-:-:S08]  /*14d0*/  NOP ;  /* 0x0000000000007918 */ /* 0x000fd00000000000 */
[----:B------:R-:W4:Y:S02]  /*14e0*/  USETMAXREG.TRY_ALLOC.CTAPOOL UP0, 0xe8 ;  /* 0x000000e8000079c8 */ /* 0x000f240008000600 */
[----:B----4-:R-:W-:-:S13]  /*14f0*/  PLOP3.LUT P1, PT, PT, PT, UP0, 0x80, 0x0 ;  /* 0x000000000000781c */ /* 0x010fda0003f2f008 */
[----:B------:R-:W-:Y:S05]  /*1500*/  @!P1 BRA `(.L_x_18) ;  /* 0xfffffffc00f09947 */ /* 0x000fea000383ffff */
[----:B------:R-:W-:-:S13]  /*1510*/  LOP3.LUT P1, RZ, R0, 0xff, RZ, 0xc0, !PT ;  /* 0x000000ff00ff7812 */ /* 0x000fda000782c0ff */
[----:B------:R-:W-:Y:S05]  /*1520*/  @!P1 EXIT ;  /* 0x000000000000994d */ /* 0x000fea0003800000 */
[----:B------:R-:W4:Y:S01]  /*1530*/  S2UR UR6, SR_CgaCtaId ;  /* 0x00000000000679c3 */ /* 0x000f220000008800 */
[CC--:B------:R-:W-:Y:S01]  /*1540*/  LEA.HI R0, R13.reuse, R2.reuse, RZ, 0x2 ;  /* 0x000000020d007211 */ /* 0x0c0fe200078f10ff */
[----:B------:R-:W-:Y:S01]  /*1550*/  UIADD3 UR7, UR18, -0x1, URZ ;  /* 0xffffffff12077890 */ /* 0x000fe2000fffe03f */
[----:B------:R-:W-:Y:S01]  /*1560*/  LEA.HI R13, R13, R2, RZ, 0x5 ;  /* 0x000000020d0d7211 */ /* 0x000fe200078f28ff */
[----:B------:R-:W-:Y:S01]  /*1570*/  UMOV UR22, 0x400 ;  /* 0x0000040000167882 */ /* 0x000fe20000000000 */
[--C-:B---3--:R-:W-:Y:S01]  /*1580*/  SHF.R.S32.HI R4, RZ, 0x2, R0.reuse ;  /* 0x00000002ff047819 */ /* 0x108fe20000011400 */
[----:B------:R-:W-:Y:S01]  /*1590*/  UISETP.LT.AND UP0, UPT, UR14, 0x1, UPT ;  /* 0x000000010e00788c */ /* 0x000fe2000bf01270 */
[----:B------:R-:W-:Y:S01]  /*15a0*/  SHF.R.S32.HI R3, RZ, 0x1f, R0 ;  /* 0x0000001fff037819 */ /* 0x000fe20000011400 */
[----:B------:R-:W-:Y:S01]  /*15b0*/  ULOP3.LUT UR30, UR15, 0x1, URZ, 0xfc, !UPT ;  /* 0x000000010f1e7892 */ /* 0x000fe2000f8efc3f */
[----:B------:R-:W-:Y:S01]  /*15c0*/  SHF.R.S32.HI R13, RZ, 0x5, R13 ;  /* 0x00000005ff0d7819 */ /* 0x000fe2000001140d */
[----:B------:R-:W-:Y:S01]  /*15d0*/  USEL UR19, UR14, 0x1, UP0 ;  /* 0x000000010e137887 */ /* 0x000fe20008000000 */
[----:B------:R-:W-:Y:S01]  /*15e0*/  LEA.HI R3, R3, R4, RZ, 0x3 ;  /* 0x0000000403037211 */ /* 0x000fe200078f18ff */
[----:B------:R-:W-:-:S02]  /*15f0*/  UISETP.NE.AND UP0, UPT, UR7, URZ, UPT ;  /* 0x0000003f0700728c */ /* 0x000fc4000bf05270 */
[----:B------:R-:W-:Y:S01]  /*1600*/  USHF.L.U32 UR29, UR14, 0x1, URZ ;  /* 0x000000010e1d7899 */ /* 0x000fe2000800063f */
[----:B------:R-:W-:Y:S01]  /*1610*/  LOP3.LUT R3, R3, 0xfffffff8, RZ, 0xc0, !PT ;  /* 0xfffffff803037812 */ /* 0x000fe200078ec0ff */
[----:B------:R-:W-:Y:S02]  /*1620*/  UIADD3 UR19, -UR19, UR14, URZ ;  /* 0x0000000e13137290 */ /* 0x000fe4000fffe13f */
[----:B------:R-:W-:Y:S02]  /*1630*/  USEL UR27, URZ, 0x1, UP0 ;  /* 0x000000013f1b7887 */ /* 0x000fe40008000000 */
[----:B------:R-:W-:Y:S01]  /*1640*/  IMAD.IADD R4, R4, 0x1, -R3 ;  /* 0x0000000104047824 */ /* 0x000fe200078e0a03 */
[----:B------:R-:W-:Y:S01]  /*1650*/  LOP3.LUT R3, R0, 0xfffffffc, RZ, 0xc0, !PT ;  /* 0xfffffffc00037812 */ /* 0x000fe200078ec0ff */
[----:B----4-:R-:W-:-:S03]  /*1660*/  ULEA UR22, UR6, UR22, 0x18 ;  /* 0x0000001606167291 */ /* 0x010fc6000f8ec03f */
[--C-:B------:R-:W-:Y:S01]  /*1670*/  SHF.R.S32.HI R5, RZ, 0x1f, R4.reuse ;  /* 0x0000001fff057819 */ /* 0x100fe20000011404 */
[----:B------:R-:W-:Y:S01]  /*1680*/  USHF.L.U32 UR6, UR7, 0x3, URZ ;  /* 0x0000000307067899 */ /* 0x000fe2000800063f */
[C-C-:B------:R-:W-:Y:S01]  /*1690*/  IMAD R0, R13.reuse, -0x10, -R4.reuse ;  /* 0xfffffff00d007824 */ /* 0x140fe200078e0a04 */
[----:B------:R-:W-:Y:S01]  /*16a0*/  UIADD3 UR28, UR22, 0x60, URZ ;  /* 0x00000060161c7890 */ /* 0x000fe2000fffe03f */
[----:B--2---:R-:W-:Y:S01]  /*16b0*/  IMAD.IADD R6, R2, 0x1, -R3 ;  /* 0x0000000102067824 */ /* 0x004fe200078e0a03 */
[----:B------:R-:W-:Y:S01]  /*16c0*/  ULOP3.LUT UR6, UR6, 0x8, URZ, 0xc0, !UPT ;  /* 0x0000000806067892 */ /* 0x000fe2000f8ec03f */
[----:B------:R-:W-:Y:S01]  /*16d0*/  IMAD.WIDE R2, R13, 0x10, R4 ;  /* 0x000000100d027825 */ /* 0x000fe200078e0204 */
[----:B------:R-:W-:Y:S02]  /*16e0*/  ULEA UR18, UR18, UR28, 0x3 ;  /* 0x0000001c12127291 */ /* 0x000fe4000f8e183f */
[----:B------:R-:W-:Y:S01]  /*16f0*/  ULOP3.LUT UR26, UR6, 0x8, URZ, 0x3c, !UPT ;  /* 0x00000008061a7892 */ /* 0x000fe2000f8e3c3f */
[----:B------:R2:W-:Y:S01]  /*1700*/  STL [R1+0x88], R6 ;  /* 0x0000880601007387 */ /* 0x0005e20000100800 */
[----:B------:R-:W-:-:S03]  /*1710*/  ULOP3.LUT UR12, UR6, 0x18, URZ, 0x3c, !UPT ;  /* 0x00000018060c7892 */ /* 0x000fc6000f8e3c3f */
[----:B------:R-:W-:Y:S02]  /*1720*/  ULDC UR6, c[0x0][0x284] ;  /* 0x0000a10000067ab9 */ /* 0x000fe40000000800 */
[----:B------:R-:W-:-:S05]  /*1730*/  VIADD R0, R0, UR6 ;  /* 0x0000000600007c36 */ /* 0x000fca0008000000 */
[----:B------:R2:W-:Y:S04]  /*1740*/  STL [R1+0x8c], R0 ;  /* 0x00008c0001007387 */ /* 0x0005e80000100800 */
[----:B------:R2:W-:Y:S02]  /*1750*/  STL.64 [R1+0x90], R2 ;  /* 0x0000900201007387 */ /* 0x0005e40000100a00 */
.L_x_301:
[----:B--2---:R-:W-:Y:S01]  /*1760*/  IMAD.U32 R0, RZ, RZ, UR27 ;  /* 0x0000001bff007e24 */ /* 0x004fe2000f8e00ff */
[----:B01----:R-:W2:Y:S01]  /*1770*/  LDC R2, c[0x0][0x28c] ;  /* 0x0000a300ff027b82 */ /* 0x003ea20000000800 */
[----:B------:R-:W-:Y:S01]  /*1780*/  UMOV UR6, URZ ;  /* 0x0000003f00067c82 */ /* 0x000fe20008000000 */
[----:B------:R-:W-:Y:S02]  /*1790*/  UMOV UR23, UR5 ;  /* 0x0000000500177c82 */ /* 0x000fe40008000000 */
[----:B------:R-:W-:-:S04]  /*17a0*/  SHF.L.U32 R0, R0, 0x1f, RZ ;  /* 0x0000001f00007819 */ /* 0x000fc800000006ff */
[----:B------:R-:W3:Y:S01]  /*17b0*/  SYNCS.PHASECHK.TRANS64.TRYWAIT P1, [UR18+-0x8], R0 ;  /* 0xfffff800ff0075a7 */ /* 0x000ee20008020152 */
[----:B--2---:R-:W-:Y:S01]  /*17c0*/  ISETP.GE.AND P2, PT, R2, 0x1, PT ;  /* 0x000000010200780c */ /* 0x004fe20003f46270 */
[----:B---34-:R-:W-:-:S12]  /*17d0*/  @!P1 BRA `(.L_x_19) ;  /* 0x000000e800c89947 */ /* 0x018fd80003800000 */
.L_x_324:
[----:B------:R3:W-:Y:S01]  /*17e0*/  STL [R1+0x6c], RZ ;  /* 0x00006cff01007387 */ /* 0x0007e20000100800 */
[----:B------:R-:W-:Y:S01]  /*17f0*/  UMOV UR24, UR4 ;  /* 0x0000000400187c82 */ /* 0x000fe20008000000 */
[----:B------:R-:W-:Y:S01]  /*1800*/  UMOV UR7, URZ ;  /* 0x0000003f00077c82 */ /* 0x000fe20008000000 */
[----:B------:R-:W-:Y:S01]  /*1810*/  UMOV UR8, URZ ;  /* 0x0000003f00087c82 */ /* 0x000fe20008000000 */
[----:B------:R3:W-:Y:S01]  /*1820*/  STL [R1+0x68], RZ ;  /* 0x000068ff01007387 */ /* 0x0007e20000100800 */
[----:B--2---:R-:W-:Y:S01]  /*1830*/  IMAD.MOV.U32 R0, RZ, RZ, RZ ;  /* 0x000000ffff007224 */ /* 0x004fe200078e00ff */
[----:B------:R-:W-:Y:S02]  /*1840*/  CS2R R2, SRZ ;  /* 0x0000000000027805 */ /* 0x000fe4000001ff00 */
[----:B------:R-:W-:Y:S01]  /*1850*/  CS2R R4, SRZ ;  /* 0x0000000000047805 */ /* 0x000fe2000001ff00 */
[----:B------:R3:W-:Y:S01]  /*1860*/  STL [R1+0x64], RZ ;  /* 0x000064ff01007387 */ /* 0x0007e20000100800 */
[----:B------:R-:W-:-:S02]  /*1870*/  CS2R R6, SRZ ;  /* 0x0000000000067805 */ /* 0x000fc4000001ff00 */
[----:B------:R-:W-:Y:S02]  /*1880*/  CS2R R8, SRZ ;  /* 0x0000000000087805 */ /* 0x000fe4000001ff00 */
[----:B0-----:R-:W-:Y:S01]  /*1890*/  CS2R R10, SRZ ;  /* 0x00000000000a7805 */ /* 0x001fe2000001ff00 */
[----:B------:R3:W-:Y:S01]  /*18a0*/  STL [R1+0x60], RZ ;  /* 0x000060ff01007387 */ /* 0x0007e20000100800 */
[----:B-1----:R-:W-:Y:S02]  /*18b0*/  CS2R R12, SRZ ;  /* 0x00000000000c7805 */ /* 0x002fe4000001ff00 */
[----:B------:R-:W-:Y:S02]  /*18c0*/  CS2R R14, SRZ ;  /* 0x00000000000e7805 */ /* 0x000fe4000001ff00 */
[----:B------:R-:W-:Y:S01]  /*18d0*/  CS2R R16, SRZ ;  /* 0x0000000000107805 */ /* 0x000fe2000001ff00 */
[----:B------:R3:W-:Y:S01]  /*18e0*/  STL [R1+0x5c], RZ ;  /* 0x00005cff01007387 */ /* 0x0007e20000100800 */
[----:B------:R-:W-:-:S02]  /*18f0*/  CS2R R18, SRZ ;  /* 0x0000000000127805 */ /* 0x000fc4000001ff00 */
[----:B------:R-:W-:Y:S02]  /*1900*/  CS2R R20, SRZ ;  /* 0x0000000000147805 */ /* 0x000fe4000001ff00 */
[----:B------:R-:W-:Y:S01]  /*1910*/  CS2R R22, SRZ ;  /* 0x0000000000167805 */ /* 0x000fe2000001ff00 */
[----:B------:R3:W-:Y:S01]  /*1920*/  STL [R1+0x58], RZ ;  /* 0x000058ff01007387 */ /* 0x0007e20000100800 */
[----:B------:R-:W-:Y:S02]  /*1930*/  CS2R R152, SRZ ;  /* 0x0000000000987805 */ /* 0x000fe4000001ff00 */
        /* <DEDUP_REMOVED lines=48> */
[----:B------:R-:W-:Y:S01]  /*1c40*/  CS2R R226, SRZ ;  /* 0x0000000000e27805 */ /* 0x000fe2000001ff00 */
[----:B------:R-:W-:Y:S01]  /*1c50*/  IMAD.MOV.U32 R228, RZ, RZ, RZ ;  /* 0x000000ffffe47224 */ /* 0x000fe200078e00ff */
[----:B------:R3:W-:Y:S01]  /*1c60*/  STL [R1+0x24], RZ ;  /* 0x000024ff01007387 */ /* 0x0007e20000100800 */
[----:B------:R-:W-:Y:S02]  /*1c70*/  CS2R R24, SRZ ;  /* 0x0000000000187805 */ /* 0x000fe4000001ff00 */
[----:B------:R-:W-:-:S02]  /*1c80*/  CS2R R26, SRZ ;  /* 0x00000000001a7805 */ /* 0x000fc4000001ff00 */
[----:B------:R-:W-:Y:S01]  /*1c90*/  CS2R R28, SRZ ;  /* 0x00000000001c7805 */ /* 0x000fe2000001ff00 */
[----:B------:R3:W-:Y:S01]  /*1ca0*/  STL [R1+0x20], RZ ;  /* 0x000020ff01007387 */ /* 0x0007e20000100800 */
[----:B------:R-:W-:Y:S02]  /*1cb0*/  CS2R R30, SRZ ;  /* 0x00000000001e7805 */ /* 0x000fe4000001ff00 */
[----:B------:R-:W-:Y:S02]  /*1cc0*/  CS2R R32, SRZ ;  /* 0x0000000000207805 */ /* 0x000fe4000001ff00 */
[----:B------:R-:W-:Y:S01]  /*1cd0*/  CS2R R34, SRZ ;  /* 0x0000000000227805 */ /* 0x000fe2000001ff00 */
        /* <DEDUP_REMOVED lines=28> */
[----:B------:R3:W-:Y:S01]  /*1ea0*/  STL [R1], RZ ;  /* 0x000000ff01007387 */ /* 0x0007e20000100800 */
[----:B------:R-:W-:Y:S02]  /*1eb0*/  CS2R R78, SRZ ;  /* 0x00000000004e7805 */ /* 0x000fe4000001ff00 */
[----:B------:R-:W-:Y:S02]  /*1ec0*/  CS2R R80, SRZ ;  /* 0x0000000000507805 */ /* 0x000fe4000001ff00 */
[----:B------:R-:W-:Y:S02]  /*1ed0*/  CS2R R82, SRZ ;  /* 0x0000000000527805 */ /* 0x000fe4000001ff00 */
[----:B------:R-:W-:Y:S02]  /*1ee0*/  CS2R R84, SRZ ;  /* 0x0000000000547805 */ /* 0x000fe4000001ff00 */
[----:B------:R-:W-:-:S02]  /*1ef0*/  CS2R R86, SRZ ;  /* 0x0000000000567805 */ /* 0x000fc4000001ff00 */
[----:B------:R-:W-:Y:S02]  /*1f00*/  CS2R R88, SRZ ;  /* 0x0000000000587805 */ /* 0x000fe4000001ff00 */
        /* <DEDUP_REMOVED lines=30> */
[----:B------:R-:W-:Y:S01]  /*20f0*/  CS2R R150, SRZ ;  /* 0x0000000000967805 */ /* 0x000fe2000001ff00 */
[----:B---3--:R-:W-:Y:S06]  /*2100*/  @!P2 BRA `(.L_x_20) ;  /* 0x0000001000a0a947 */ /* 0x008fec0003800000 */
[----:B------:R-:W-:-:S06]  /*2110*/  UISETP.NE.AND UP0, UPT, UR30, 0x3, UPT ;  /* 0x000000031e00788c */ /* 0x000fcc000bf05270 */
[----:B------:R-:W-:-:S13]  /*2120*/  PLOP3.LUT P2, PT, PT, PT, UP0, 0x80, 0x0 ;  /* 0x000000000000781c */ /* 0x000fda0003f4f008 */
[----:B------:R-:W-:Y:S05]  /*2130*/  @!P2 BRA `(.L_x_21) ;  /* 0x000000000004a947 */ /* 0x000fea0003800000 */
[----:B------:R-:W-:Y:S01]  /*2140*/  BPT.TRAP 0x1 ;  /* 0x000000040000795c */ /* 0x000fe20000300000 */
.L_x_21:
[----:B------:R-:W-:Y:S01]  /*2150*/  ULEA UR6, UR5, UR22, 0x3 ;  /* 0x0000001605067291 */ /* 0x000fe2000f8e183f */
[----:B------:R-:W-:-:S05]  /*2160*/  IMAD.U32 R0, RZ, RZ, UR4 ;  /* 0x00000004ff007e24 */ /* 0x000fca000f8e00ff */
[----:B------:R-:W-:-:S04]  /*2170*/  SHF.L.U32 R0, R0, 0x1f, RZ ;  /* 0x0000001f00007819 */ /* 0x000fc800000006ff */
[----:B------:R0:W1:Y:S01]  /*2180*/  SYNCS.PHASECHK.TRANS64.TRYWAIT P1, [UR6], R0 ;  /* 0x00000000ff0075a7 */ /* 0x0000620008020146 */
[----:B------:R-:W-:Y:S05]  /*2190*/  @!P2 BRA `(.L_x_22) ;  /* 0x000000000004a947 */ /* 0x000fea0003800000 */
[----:B------:R-:W-:Y:S01]  /*21a0*/  BPT.TRAP 0x1 ;  /* 0x000000040000795c */ /* 0x000fe20000300000 */
.L_x_22:
[----:B-1----:R-:W-:Y:S05]  /*21b0*/  @P1 BRA `(.L_x_23) ;  /* 0x0000000000081947 */ /* 0x002fea0003800000 */
[----:B------:R-:W1:Y:S02]  /*21c0*/  SYNCS.PHASECHK.TRANS64.TRYWAIT P1, [UR6], R0 ;  /* 0x00000000ff0075a7 */ /* 0x000e640008020146 */
[----:B-1----:R-:W-:Y:S05]  /*21d0*/  @!P1 BRA `(.L_x_24) ;  /* 0x000000e000609947 */ /* 0x002fea0003800000 */
.L_x_23:
[----:B------:R-:W-:Y:S01]  /*21e0*/  UIADD3 UR6, UR22, 0x180, URZ ;  /* 0x0000018016067890 */ /* 0x000fe2000fffe03f */
[----:B------:R-:W-:Y:S01]  /*21f0*/  WARPGROUP.ARRIVE ;  /* 0x00000000000079c5 */ /* 0x000fe20000000000 */
[----:B------:R-:W-:Y:S01]  /*2200*/  UIADD3 UR7, UR22, 0xa180, URZ ;  /* 0x0000a18016077890 */ /* 0x000fe2000fffe03f */
[----:B------:R2:W-:Y:S01]  /*2210*/  STL [R1+0x6c], RZ ;  /* 0x00006cff01007387 */ /* 0x0005e20000100800 */
[----:B------:R-:W-:Y:S01]  /*2220*/  USHF.R.U32.HI UR6, URZ, 0x4, UR6 ;  /* 0x000000043f067899 */ /* 0x000fe20008011606 */
[----:B01----:R-:W-:Y:S01]  /*2230*/  IMAD.MOV.U32 R0, RZ, RZ, RZ ;  /* 0x000000ffff007224 */ /* 0x003fe200078e00ff */
[----:B------:R-:W-:Y:S01]  /*2240*/  USHF.R.U32.HI UR7, URZ, 0x4, UR7 ;  /* 0x000000043f077899 */ /* 0x000fe20008011607 */
[----:B------:R2:W-:Y:S01]  /*2250*/  STL [R1+0x68], RZ ;  /* 0x000068ff01007387 */ /* 0x0005e20000100800 */
[----:B------:R-:W-:Y:S01]  /*2260*/  ULOP3.LUT UR6, UR6, 0x3fff, URZ, 0xc0, !UPT ;  /* 0x00003fff06067892 */ /* 0x000fe2000f8ec03f */
[----:B------:R-:W-:Y:S01]  /*2270*/  CS2R R2, SRZ ;  /* 0x0000000000027805 */ /* 0x000fe2000001ff00 */
[----:B------:R-:W-:Y:S01]  /*2280*/  ULOP3.LUT UR7, UR7, 0x3fff, URZ, 0xc0, !UPT ;  /* 0x00003fff07077892 */ /* 0x000fe2000f8ec03f */
[----:B------:R2:W-:Y:S01]  /*2290*/  STL [R1+0x64], RZ ;  /* 0x000064ff01007387 */ /* 0x0005e20000100800 */
[----:B------:R-:W-:Y:S01]  /*22a0*/  ULOP3.LUT UR6, UR6, 0x10000, URZ, 0xfc, !UPT ;  /* 0x0001000006067892 */ /* 0x000fe2000f8efc3f */
[----:B------:R-:W-:Y:S01]  /*22b0*/  CS2R R4, SRZ ;  /* 0x0000000000047805 */ /* 0x000fe2000001ff00 */
[----:B------:R-:W-:Y:S01]  /*22c0*/  ULOP3.LUT UR7, UR7, 0x10000, URZ, 0xfc, !UPT ;  /* 0x0001000007077892 */ /* 0x000fe2000f8efc3f */
[----:B------:R2:W-:Y:S01]  /*22d0*/  STL [R1+0x60], RZ ;  /* 0x000060ff01007387 */ /* 0x0005e20000100800 */
[----:B------:R-:W-:Y:S01]  /*22e0*/  ULEA UR6, UR5, UR6, 0x9 ;  /* 0x0000000605067291 */ /* 0x000fe2000f8e483f */
[----:B------:R-:W-:Y:S01]  /*22f0*/  CS2R R6, SRZ ;  /* 0x0000000000067805 */ /* 0x000fe2000001ff00 */
[----:B------:R-:W-:Y:S01]  /*2300*/  ULEA UR7, UR5, UR7, 0xb ;  /* 0x0000000705077291 */ /* 0x000fe2000f8e583f */
[----:B------:R2:W-:Y:S01]  /*2310*/  STL [R1+0x5c], RZ ;  /* 0x00005cff01007387 */ /* 0x0005e20000100800 */
[----:B------:R-:W-:Y:S01]  /*2320*/  UMOV UR9, 0x40000040 ;  /* 0x4000004000097882 */ /* 0x000fe20000000000 */
[----:B------:R-:W-:Y:S01]  /*2330*/  UMOV UR11, 0x40000040 ;  /* 0x40000040000b7882 */ /* 0x000fe20000000000 */
[----:B------:R-:W-:Y:S01]  /*2340*/  CS2R R8, SRZ ;  /* 0x0000000000087805 */ /* 0x000fe2000001ff00 */
[----:B------:R-:W-:Y:S01]  /*2350*/  UMOV UR8, UR6 ;  /* 0x0000000600087c82 */ /* 0x000fe20008000000 */
[----:B------:R2:W-:Y:S01]  /*2360*/  STL [R1+0x58], RZ ;  /* 0x000058ff01007387 */ /* 0x0005e20000100800 */
[----:B------:R-:W-:Y:S01]  /*2370*/  UMOV UR10, UR7 ;  /* 0x00000007000a7c82 */ /* 0x000fe20008000000 */
[----:B------:R-:W-:Y:S01]  /*2380*/  CS2R R10, SRZ ;  /* 0x00000000000a7805 */ /* 0x000fe2000001ff00 */
[----:B------:R-:W-:Y:S01]  /*2390*/  QGMMA.64x256x32.F32.E5M2.E5M2 R24, gdesc[UR8], RZ, !UPT ;  /* 0x03e00000081879f3 */ /* 0x000fe2000c7038ff */
[----:B------:R-:W-:Y:S01]  /*23a0*/  UIADD3 UR8, UR6, 0x2, URZ ;  /* 0x0000000206087890 */ /* 0x000fe2000fffe03f */
[----:B------:R2:W-:Y:S01]  /*23b0*/  STL [R1+0x54], RZ ;  /* 0x000054ff01007387 */ /* 0x0005e20000100800 */
[----:B------:R-:W-:Y:S01]  /*23c0*/  UIADD3 UR10, UR7, 0x2, URZ ;  /* 0x00000002070a7890 */ /* 0x000fe2000fffe03f */
[----:B------:R-:W-:Y:S01]  /*23d0*/  CS2R R12, SRZ ;  /* 0x00000000000c7805 */ /* 0x000fe2000001ff00 */
[----:B------:R-:W-:Y:S01]  /*23e0*/  UMOV UR9, 0x40000040 ;  /* 0x4000004000097882 */ /* 0x000fe20000000000 */
[----:B------:R-:W-:Y:S01]  /*23f0*/  UMOV UR11, 0x40000040 ;  /* 0x40000040000b7882 */ /* 0x000fe20000000000 */
        /* <DEDUP_REMOVED lines=57> */
[----:B------:R-:W-:Y:S01]  /*2790*/  CS2R R226, SRZ ;  /* 0x0000000000e27805 */ /* 0x000fe2000001ff00 */
[----:B------:R-:W-:-:S02]  /*27a0*/  IMAD.MOV.U32 R228, RZ, RZ, RZ ;  /* 0x000000ffffe47224 */ /* 0x000fc400078e00ff */
[----:B------:R2:W-:Y:S04]  /*27b0*/  STL [R1+0x14], RZ ;  /* 0x000014ff01007387 */ /* 0x0005e80000100800 */
[----:B------:R2:W-:Y:S04]  /*27c0*/  STL [R1+0x10], RZ ;  /* 0x000010ff01007387 */ /* 0x0005e80000100800 */
[----:B------:R2:W-:Y:S04]  /*27d0*/  STL [R1+0xc], RZ ;  /* 0x00000cff01007387 */ /* 0x0005e80000100800 */
[----:B------:R2:W-:Y:S04]  /*27e0*/  STL [R1+0x8], RZ ;  /* 0x000008ff01007387 */ /* 0x0005e80000100800 */
[----:B------:R2:W-:Y:S04]  /*27f0*/  STL [R1+0x4], RZ ;  /* 0x000004ff01007387 */ /* 0x0005e80000100800 */
[----:B------:R2:W-:Y:S01]  /*2800*/  STL [R1], RZ ;  /* 0x000000ff01007387 */ /* 0x0005e20000100800 */
[----:B------:R-:W-:Y:S01]  /*2810*/  QGMMA.64x256x32.F32.E5M2.E5M2 R24, gdesc[UR8], R24 ;  /* 0x03e00000081879f3 */ /* 0x000fe20008703818 */
[----:B------:R-:W-:-:S02]  /*2820*/  UIADD3 UR8, UR6, 0x4, URZ ;  /* 0x0000000406087890 */ /* 0x000fc4000fffe03f */
[----:B------:R-:W-:Y:S01]  /*2830*/  UIADD3 UR10, UR7, 0x4, URZ ;  /* 0x00000004070a7890 */ /* 0x000fe2000fffe03f */
[----:B------:R-:W-:Y:S01]  /*2840*/  UMOV UR9, 0x40000040 ;  /* 0x4000004000097882 */ /* 0x000fe20000000000 */
[----:B------:R-:W-:-:S15]  /*2850*/  UMOV UR11, 0x40000040 ;  /* 0x40000040000b7882 */ /* 0x000fde0000000000 */
[----:B------:R-:W-:-:S08]  /*2860*/  NOP ;  /* 0x0000000000007918 */ /* 0x000fd00000000000 */
[----:B------:R-:W-:Y:S01]  /*2870*/  QGMMA.64x256x32.F32.E5M2.E5M2 R24, gdesc[UR8], R24 ;  /* 0x03e00000081879f3 */ /* 0x000fe20008703818 */
[----:B------:R-:W-:Y:S02]  /*2880*/  UIADD3 UR10, UR7, 0x6, URZ ;  /* 0x00000006070a7890 */ /* 0x000fe4000fffe03f */
[----:B------:R-:W-:Y:S01]  /*2890*/  UIADD3 UR8, UR6, 0x6, URZ ;  /* 0x0000000606087890 */ /* 0x000fe2000fffe03f */
[----:B------:R-:W-:Y:S01]  /*28a0*/  ULDC UR7, c[0x0][0x50c] ;  /* 0x0001430000077ab9 */ /* 0x000fe20000000800 */
[----:B------:R-:W-:Y:S01]  /*28b0*/  UMOV UR9, 0x40000040 ;  /* 0x4000004000097882 */ /* 0x000fe20000000000 */
[----:B------:R-:W-:Y:S01]  /*28c0*/  UISETP.NE.AND UP0, UPT, UR7, 0x4, UPT ;  /* 0x000000040700788c */ /* 0x000fe2000bf05270 */
[----:B------:R-:W-:Y:S01]  /*28d0*/  UMOV UR11, 0x40000040 ;  /* 0x40000040000b7882 */ /* 0x000fe20000000000 */
[----:B------:R-:W-:Y:S02]  /*28e0*/  UMOV UR6, 0x4 ;  /* 0x0000000400067882 */ /* 0x000fe40000000000 */
[----:B------:R-:W-:-:S06]  /*28f0*/  USEL UR7, URZ, 0x1, UP0 ;  /* 0x000000013f077887 */ /* 0x000fcc0008000000 */
[----:B------:R-:W-:-:S12]  /*2900*/  ISETP.NE.AND P1, PT, RZ, UR7, PT ;  /* 0x00000007ff007c0c */ /* 0x000fd8000bf25270 */
[----:B------:R-:W-:Y:S01]  /*2910*/  QGMMA.64x256x32.F32.E5M2.E5M2 R24, gdesc[UR8], R24, gsb0 ;  /* 0x03e00000081879f3 */ /* 0x000fe20008003818 */
[----:B--2---:R-:W-:Y:S05]  /*2920*/  @!P1 BRA `(.L_x_25) ;  /* 0x0000000800809947 */ /* 0x004fea0003800000 */
[----:B------:R-:W-:Y:S02]  /*2930*/  WARPGROUP.DEPBAR.LE gsb0, 0x0 ;  /* 0x00008000000079c5 */ /* 0x000fe40000010000 */
[----:B------:R-:W-:-:S01]  /*2940*/  FADD R227, RZ, R25 ;  /* 0x00000019ffe37221 */ /* 0x000fc20000000000 */
[----:B------:R-:W-:Y:S01]  /*2950*/  FADD R228, RZ, R24 ;  /* 0x00000018ffe47221 */ /* 0x000fe20000000000 */
[----:B------:R-:W-:-:S01]  /*2960*/  FADD R226, RZ, R26 ;  /* 0x0000001affe27221 */ /* 0x000fc20000000000 */
[----:B------:R-:W-:Y:S01]  /*2970*/  FADD R225, RZ, R27 ;  /* 0x0000001bffe17221 */ /* 0x000fe20000000000 */
[----:B------:R-:W-:-:S01]  /*2980*/  FADD R224, RZ, R28 ;  /* 0x0000001cffe07221 */ /* 0x000fc20000000000 */
[----:B------:R0:W-:Y:S01]  /*2990*/  STL [R1+0x9c], R227 ;  /* 0x00009ce301007387 */ /* 0x0001e20000100800 */
[----:B------:R-:W-:-:S01]  /*29a0*/  FADD R223, RZ, R29 ;  /* 0x0000001dffdf7221 */ /* 0x000fc20000000000 */
[----:B------:R-:W-:Y:S01]  /*29b0*/  FADD R222, RZ, R30 ;  /* 0x0000001effde7221 */ /* 0x000fe20000000000 */
[----:B------:R-:W-:-:S01]  /*29c0*/  FADD R221, RZ, R31 ;  /* 0x0000001fffdd7221 */ /* 0x000fc20000000000 */
[----:B------:R-:W-:Y:S01]  /*29d0*/  FADD R220, RZ, R32 ;  /* 0x00000020ffdc7221 */ /* 0x000fe20000000000 */
[----:B------:R-:W-:-:S01]  /*29e0*/  FADD R219, RZ, R33 ;  /* 0x00000021ffdb7221 */ /* 0x000fc20000000000 */
[----:B------:R-:W-:Y:S01]  /*29f0*/  FADD R218, RZ, R34 ;  /* 0x00000022ffda7221 */ /* 0x000fe20000000000 */
[----:B------:R-:W-:-:S01]  /*2a00*/  FADD R217, RZ, R35 ;  /* 0x00000023ffd97221 */ /* 0x000fc20000000000 */
[----:B------:R-:W-:Y:S01]  /*2a10*/  FADD R216, RZ, R36 ;  /* 0x00000024ffd87221 */ /* 0x000fe20000000000 */
[----:B------:R-:W-:-:S01]  /*2a20*/  FADD R215, RZ, R37 ;  /* 0x00000025ffd77221 */ /* 0x000fc20000000000 */
[----:B0-----:R-:W-:Y:S01]  /*2a30*/  FADD R227, RZ, R124 ;  /* 0x0000007cffe37221 */ /* 0x001fe20000000000 */
[----:B------:R-:W-:-:S01]  /*2a40*/  FADD R214, RZ, R38 ;  /* 0x00000026ffd67221 */ /* 0x000fc20000000000 */
[----:B------:R-:W-:Y:S01]  /*2a50*/  FADD R213, RZ, R39 ;  /* 0x00000027ffd57221 */ /* 0x000fe20000000000 */
[----:B------:R-:W-:-:S01]  /*2a60*/  FADD R212, RZ, R40 ;  /* 0x00000028ffd47221 */ /* 0x000fc20000000000 */
[----:B------:R-:W-:Y:S01]  /*2a70*/  FADD R211, RZ, R41 ;  /* 0x00000029ffd37221 */ /* 0x000fe20000000000 */
[----:B------:R0:W-:Y:S01]  /*2a80*/  STL [R1], R227 ;  /* 0x000000e301007387 */ /* 0x0001e20000100800 */
        /* <DEDUP_REMOVED lines=94> */
[----:B0-----:R-:W-:-:S05]  /*3070*/  FADD R227, RZ, R131 ;  /* 0x00000083ffe37221 */ /* 0x001fca0000000000 */
[----:B------:R0:W-:Y:S02]  /*3080*/  STL [R1+0x1c], R227 ;  /* 0x00001ce301007387 */ /* 0x0001e40000100800 */
        /* <DEDUP_REMOVED lines=39> */
[----:B------:R0:W-:Y:S04]  /*3300*/  STL [R1+0x6c], R227 ;  /* 0x00006ce301007387 */ /* 0x0001e80000100800 */
[----:B0-----:R0:W5:Y:S01]  /*3310*/  LDL.LU R227, [R1+0x9c] ;  /* 0x00009c0001e37983 */ /* 0x0011620000300800 */
[----:B------:R-:W-:-:S05]  /*3320*/  UMOV UR6, URZ ;  /* 0x0000003f00067c82 */ /* 0x000fca0008000000 */
.L_x_25:
[----:B------:R-:W-:Y:S01]  /*3330*/  UIADD3 UR23, UR5, 0x1, URZ ;  /* 0x0000000105177890 */ /* 0x000fe2000fffe03f */
[----:B------:R-:W-:-:S03]  /*3340*/  UMOV UR8, 0x1 ;  /* 0x0000000100087882 */ /* 0x000fc60000000000 */
[----:B------:R-:W-:-:S04]  /*3350*/  UISETP.NE.AND UP0, UPT, UR23, 0x5, UPT ;  /* 0x000000051700788c */ /* 0x000fc8000bf05270 */
[----:B------:R-:W-:Y:S02]  /*3360*/  USEL UR24, URZ, 0x1, UP0 ;  /* 0x000000013f187887 */ /* 0x000fe40008000000 */
[----:B------:R-:W-:Y:S02]  /*3370*/  USEL UR23, UR23, URZ, UP0 ;  /* 0x0000003f17177287 */ /* 0x000fe40008000000 */
[----:B------:R-:W-:-:S12]  /*3380*/  ULOP3.LUT UR24, UR4, UR24, URZ, 0x3c, !UPT ;  /* 0x0000001804187292 */ /* 0x000fd8000f8e3c3f */
.L_x_20:
[----:B------:R-:W-:-:S06]  /*3390*/  UISETP.GE.AND UP0, UPT, UR19, 0x1, UPT ;  /* 0x000000011300788c */ /* 0x000fcc000bf06270 */
[----:B------:R-:W-:-:S13]  /*33a0*/  PLOP3.LUT P1, PT, PT, PT, UP0, 0x80, 0x0 ;  /* 0x000000000000781c */ /* 0x000fda0003f2f008 */
[----:B------:R-:W-:Y:S05]  /*33b0*/  @!P1 BRA `(.L_x_26) ;  /* 0x0000001000cc9947 */ /* 0x000fea0003800000 */
[----:B------:R-:W-:Y:S01]  /*33c0*/  UMOV UR25, UR19 ;  /* 0x0000001300197c82 */ /* 0x000fe20008000000 */
[----:B------:R-:W-:Y:S01]  /*33d0*/  UMOV UR33, UR5 ;  /* 0x0000000500217c82 */ /* 0x000fe20008000000 */
[----:B------:R-:W-:-:S05]  /*33e0*/  ULDC UR35, c[0x0][0x50c] ;  /* 0x0001430000237ab9 */ /* 0x000fca0000000800 */
.L_x_34:
[----:B------:R-:W-:-:S06]  /*33f0*/  UISETP.NE.AND UP0, UPT, UR30, 0x3, UPT ;  /* 0x000000031e00788c */ /* 0x000fcc000bf05270 */
[----:B------:R-:W-:-:S13]  /*3400*/  PLOP3.LUT P2, PT, PT, PT, UP0, 0x80, 0x0 ;  /* 0x000000000000781c */ /* 0x000fda0003f4f008 */
[----:B-1---5:R-:W-:Y:S05]  /*3410*/  @!P2 BRA `(.L_x_27) ;  /* 0x000000000004a947 */ /* 0x022fea0003800000 */
[----:B------:R-:W-:Y:S01]  /*3420*/  BPT.TRAP 0x1 ;  /* 0x000000040000795c */ /* 0x000fe20000300000 */
.L_x_27:
[----:B------:R-:W-:Y:S01]  /*3430*/  ULEA UR9, UR23, UR22, 0x3 ;  /* 0x0000001617097291 */ /* 0x000fe2000f8e183f */
[----:B------:R-:W-:-:S05]  /*3440*/  IMAD.U32 R229, RZ, RZ, UR24 ;  /* 0x00000018ffe57e24 */ /* 0x000fca000f8e00ff */
[----:B------:R-:W-:-:S04]  /*3450*/  SHF.L.U32 R229, R229, 0x1f, RZ ;  /* 0x0000001fe5e57819 */ /* 0x000fc800000006ff */
[----:B------:R1:W2:Y:S01]  /*3460*/  SYNCS.PHASECHK.TRANS64.TRYWAIT P1, [UR9], R229 ;  /* 0x000000e5ff0075a7 */ /* 0x0002a20008020149 */
[----:B------:R-:W-:Y:S05]  /*3470*/  @!P2 BRA `(.L_x_28) ;  /* 0x000000000004a947 */ /* 0x000fea0003800000 */
[----:B------:R-:W-:Y:S01]  /*3480*/  BPT.TRAP 0x1 ;  /* 0x000000040000795c */ /* 0x000fe20000300000 */
.L_x_28:
[----:B--2---:R-:W-:Y:S05]  /*3490*/  @P1 BRA `(.L_x_29) ;  /* 0x0000000000081947 */ /* 0x004fea0003800000 */
[----:B------:R-:W2:Y:S02]  /*34a0*/  SYNCS.PHASECHK.TRANS64.TRYWAIT P1, [UR9], R229 ;  /* 0x000000e5ff0075a7 */ /* 0x000ea40008020149 */
[----:B--2---:R-:W-:Y:S05]  /*34b0*/  @!P1 BRA `(.L_x_30) ;  /* 0x000000cc00c09947 */ /* 0x004fea0003800000 */
.L_x_29:
[----:B------:R-:W-:Y:S01]  /*34c0*/  UIADD3 UR9, UR22, 0x180, URZ ;  /* 0x0000018016097890 */ /* 0x000fe2000fffe03f */
[----:B------:R-:W-:Y:S01]  /*34d0*/  WARPGROUP.ARRIVE ;  /* 0x00000000000079c5 */ /* 0x000fe20000000000 */
[----:B------:R-:W-:Y:S02]  /*34e0*/  UIADD3 UR10, UR22, 0xa180, URZ ;  /* 0x0000a180160a7890 */ /* 0x000fe4000fffe03f */
[----:B------:R-:W-:Y:S02]  /*34f0*/  USHF.R.U32.HI UR9, URZ, 0x4, UR9 ;  /* 0x000000043f097899 */ /* 0x000fe40008011609 */
[----:B------:R-:W-:Y:S02]  /*3500*/  USHF.R.U32.HI UR10, URZ, 0x4, UR10 ;  /* 0x000000043f0a7899 */ /* 0x000fe4000801160a */
[----:B------:R-:W-:Y:S02]  /*3510*/  UISETP.NE.AND UP0, UPT, UR7, URZ, UPT ;  /* 0x0000003f0700728c */ /* 0x000fe4000bf05270 */
[----:B------:R-:W-:-:S02]  /*3520*/  ULOP3.LUT UR9, UR9, 0x3fff, URZ, 0xc0, !UPT ;  /* 0x00003fff09097892 */ /* 0x000fc4000f8ec03f */
[----:B------:R-:W-:Y:S02]  /*3530*/  ULOP3.LUT UR10, UR10, 0x3fff, URZ, 0xc0, !UPT ;  /* 0x00003fff0a0a7892 */ /* 0x000fe4000f8ec03f */
[----:B------:R-:W-:Y:S02]  /*3540*/  USEL UR8, UR8, URZ, !UP0 ;  /* 0x0000003f08087287 */ /* 0x000fe4000c000000 */
[----:B------:R-:W-:Y:S02]  /*3550*/  ULOP3.LUT UR7, UR9, 0x10000, URZ, 0xfc, !UPT ;  /* 0x0001000009077892 */ /* 0x000fe4000f8efc3f */
[----:B------:R-:W-:Y:S02]  /*3560*/  ULOP3.LUT UR10, UR10, 0x10000, URZ, 0xfc, !UPT ;  /* 0x000100000a0a7892 */ /* 0x000fe4000f8efc3f */
[----:B------:R-:W-:Y:S02]  /*3570*/  UISETP.NE.U32.AND UP0, UPT, UR8, URZ, UPT ;  /* 0x0000003f0800728c */ /* 0x000fe4000bf05070 */
[----:B------:R-:W-:-:S02]  /*3580*/  ULEA UR7, UR23, UR7, 0x9 ;  /* 0x0000000717077291 */ /* 0x000fc4000f8e483f */
[----:B------:R-:W-:Y:S01]  /*3590*/  ULEA UR34, UR23, UR10, 0xb ;  /* 0x0000000a17227291 */ /* 0x000fe2000f8e583f */
[----:B------:R-:W-:Y:S01]  /*35a0*/  UMOV UR9, 0x40000040 ;  /* 0x4000004000097882 */ /* 0x000fe20000000000 */
[----:B------:R-:W-:Y:S01]  /*35b0*/  UMOV UR11, 0x40000040 ;  /* 0x40000040000b7882 */ /* 0x000fe20000000000 */
[----:B------:R-:W-:Y:S02]  /*35c0*/  UIADD3 UR6, UR6, 0x4, URZ ;  /* 0x0000000406067890 */ /* 0x000fe4000fffe03f */
[----:B------:R-:W-:Y:S02]  /*35d0*/  UMOV UR8, UR7 ;  /* 0x0000000700087c82 */ /* 0x000fe40008000000 */
[----:B------:R-:W-:Y:S02]  /*35e0*/  UMOV UR10, UR34 ;  /* 0x00000022000a7c82 */ /* 0x000fe40008000000 */
[----:B------:R-:W-:Y:S01]  /*35f0*/  QGMMA.64x256x32.F32.E5M2.E5M2 R24, gdesc[UR8], R24, UP0 ;  /* 0x03e00000081879f3 */ /* 0x000fe2000bf03818 */
[----:B------:R-:W-:-:S02]  /*3600*/  UIADD3 UR8, UR7, 0x2, URZ ;  /* 0x0000000207087890 */ /* 0x000fc4000fffe03f */
[----:B------:R-:W-:Y:S01]  /*3610*/  UIADD3 UR10, UR34, 0x2, URZ ;  /* 0x00000002220a7890 */ /* 0x000fe2000fffe03f */
[----:B------:R-:W-:Y:S01]  /*3620*/  UMOV UR9, 0x40000040 ;  /* 0x4000004000097882 */ /* 0x000fe20000000000 */
[----:B------:R-:W-:Y:S01]  /*3630*/  UMOV UR11, 0x40000040 ;  /* 0x40000040000b7882 */ /* 0x000fe20000000000 */
[----:B------:R-:W-:-:S15]  /*3640*/  UISETP.NE.AND UP0, UPT, UR6, UR35, UPT ;  /* 0x000000230600728c */ /* 0x000fde000bf05270 */
[----:B------:R-:W-:-:S07]  /*3650*/  NOP ;  /* 0x0000000000007918 */ /* 0x000fce0000000000 */
[----:B------:R-:W-:Y:S01]  /*3660*/  QGMMA.64x256x32.F32.E5M2.E5M2 R24, gdesc[UR8], R24 ;  /* 0x03e00000081879f3 */ /* 0x000fe20008703818 */
[----:B------:R-:W-:Y:S02]  /*3670*/  UIADD3 UR8, UR7, 0x4, URZ ;  /* 0x0000000407087890 */ /* 0x000fe4000fffe03f */
[----:B------:R-:W-:Y:S01]  /*3680*/  UIADD3 UR10, UR34, 0x4, URZ ;  /* 0x00000004220a7890 */ /* 0x000fe2000fffe03f */
[----:B------:R-:W-:Y:S01]  /*3690*/  UMOV UR9, 0x40000040 ;  /* 0x4000004000097882 */ /* 0x000fe20000000000 */
[----:B------:R-:W-:-:S15]  /*36a0*/  UMOV UR11, 0x40000040 ;  /* 0x40000040000b7882 */ /* 0x000fde0000000000 */
[----:B------:R-:W-:-:S08]  /*36b0*/  NOP ;  /* 0x0000000000007918 */ /* 0x000fd00000000000 */
[----:B------:R-:W-:Y:S01]  /*36c0*/  QGMMA.64x256x32.F32.E5M2.E5M2 R24, gdesc[UR8], R24 ;  /* 0x03e00000081879f3 */ /* 0x000fe20008703818 */
[----:B------:R-:W-:Y:S02]  /*36d0*/  UIADD3 UR8, UR7, 0x6, URZ ;  /* 0x0000000607087890 */ /* 0x000fe4000fffe03f */
[----:B------:R-:W-:Y:S01]  /*36e0*/  UIADD3 UR10, UR34, 0x6, URZ ;  /* 0x00000006220a7890 */ /* 0x000fe2000fffe03f */
[----:B------:R-:W-:Y:S01]  /*36f0*/  UMOV UR9, 0x40000040 ;  /* 0x4000004000097882 */ /* 0x000fe20000000000 */
[----:B------:R-:W-:Y:S01]  /*3700*/  UMOV UR11, 0x40000040 ;  /* 0x40000040000b7882 */ /* 0x000fe20000000000 */
[----:B------:R-:W-:-:S06]  /*3710*/  USEL UR7, URZ, 0x1, UP0 ;  /* 0x000000013f077887 */ /* 0x000fcc0008000000 */
[----:B------:R-:W-:-:S15]  /*3720*/  ISETP.NE.AND P1, PT, RZ, UR7, PT ;  /* 0x00000007ff007c0c */ /* 0x000fde000bf25270 */
[----:B------:R-:W-:-:S01]  /*3730*/  NOP ;  /* 0x0000000000007918 */ /* 0x000fc20000000000 */
[----:B------:R-:W-:Y:S03]  /*3740*/  QGMMA.64x256x32.F32.E5M2.E5M2 R24, gdesc[UR8], R24, gsb0 ;  /* 0x03e00000081879f3 */ /* 0x000fe60008003818 */
[----:B------:R-:W-:Y:S02]  /*3750*/  WARPGROUP.DEPBAR.LE gsb0, 0x1 ;  /* 0x00008000000079c5 */ /* 0x000fe40000010100 */
[----:B------:R-:W-:Y:S05]  /*3760*/  @!P1 BRA `(.L_x_31) ;  /* 0x0000000c00709947 */ /* 0x000fea0003800000 */
[----:B------:R-:W-:Y:S02]  /*3770*/  WARPGROUP.DEPBAR.LE gsb0, 0x0 ;  /* 0x00008000000079c5 */ /* 0x000fe40000010000 */
[----:B-----5:R-:W-:-:S01]  /*3780*/  FADD R227, R25, R227 ;  /* 0x000000e319e37221 */ /* 0x020fc20000000000 */
[----:B------:R-:W-:Y:S01]  /*3790*/  FADD R226, R26, R226 ;  /* 0x000000e21ae27221 */ /* 0x000fe20000000000 */
[----:B------:R-:W-:-:S01]  /*37a0*/  FADD R225, R27, R225 ;  /* 0x000000e11be17221 */ /* 0x000fc20000000000 */
[----:B------:R-:W-:Y:S01]  /*37b0*/  FADD R224, R28, R224 ;  /* 0x000000e01ce07221 */ /* 0x000fe20000000000 */
[----:B------:R-:W-:-:S01]  /*37c0*/  FADD R223, R29, R223 ;  /* 0x000000df1ddf7221 */ /* 0x000fc20000000000 */
[----:B------:R2:W-:Y:S01]  /*37d0*/  STL [R1+0x9c], R227 ;  /* 0x00009ce301007387 */ /* 0x0005e20000100800 */
[----:B------:R-:W-:-:S01]  /*37e0*/  FADD R222, R30, R222 ;  /* 0x000000de1ede7221 */ /* 0x000fc20000000000 */
[----:B------:R-:W-:Y:S01]  /*37f0*/  FADD R221, R31, R221 ;  /* 0x000000dd1fdd7221 */ /* 0x000fe20000000000 */
[----:B------:R-:W-:-:S01]  /*3800*/  FADD R220, R32, R220 ;  /* 0x000000dc20dc7221 */ /* 0x000fc20000000000 */
[----:B------:R-:W-:Y:S01]  /*3810*/  FADD R219, R33, R219 ;  /* 0x000000db21db7221 */ /* 0x000fe20000000000 */
[----:B------:R-:W-:-:S01]  /*3820*/  FADD R218, R34, R218 ;  /* 0x000000da22da7221 */ /* 0x000fc20000000000 */
[----:B------:R-:W-:Y:S01]  /*3830*/  FADD R217, R35, R217 ;  /* 0x000000d923d97221 */ /* 0x000fe20000000000 */
[----:B------:R-:W-:-:S01]  /*3840*/  FADD R216, R36, R216 ;  /* 0x000000d824d87221 */ /* 0x000fc20000000000 */
[----:B------:R-:W-:Y:S01]  /*3850*/  FADD R215, R37, R215 ;  /* 0x000000d725d77221 */ /* 0x000fe20000000000 */
[----:B------:R-:W-:-:S01]  /*3860*/  FADD R214, R38, R214 ;  /* 0x000000d626d67221 */ /* 0x000fc20000000000 */
[----:B--2---:R-:W2:Y:S01]  /*3870*/  LDL.LU R227, [R1+0x28] ;  /* 0x0000280001e37983 */ /* 0x004ea20000300800 */
[----:B------:R-:W-:-:S01]  /*3880*/  FADD R213, R39, R213 ;  /* 0x000000d527d57221 */ /* 0x000fc20000000000 */
[----:B------:R-:W-:Y:S01]  /*3890*/  FADD R212, R40, R212 ;  /* 0x000000d428d47221 */ /* 0x000fe20000000000 */
[----:B------:R-:W-:-:S01]  /*38a0*/  FADD R211, R41, R211 ;  /* 0x000000d329d37221 */ /* 0x000fc20000000000 */
[----:B------:R3:W-:Y:S01]  /*38b0*/  STL [R1+0xa0], R226 ;  /* 0x0000a0e201007387 */ /* 0x0007e20000100800 */
[----:B------:R-:W-:-:S03]  /*38c0*/  FADD R228, R24, R228 ;  /* 0x000000e418e47221 */ /* 0x000fc60000000000 */
[----:B---3--:R-:W3:Y:S04]  /*38d0*/  LDL.LU R226, [R1+0x24] ;  /* 0x0000240001e27983 */ /* 0x008ee80000300800 */
[----:B------:R4:W-:Y:S04]  /*38e0*/  STL [R1+0xa4], R225 ;  /* 0x0000a4e101007387 */ /* 0x0009e80000100800 */
[----:B----4-:R-:W4:Y:S04]  /*38f0*/  LDL.LU R225, [R1+0x20] ;  /* 0x0000200001e17983 */ /* 0x010f280000300800 */
[----:B------:R0:W-:Y:S04]  /*3900*/  STL [R1+0xa8], R224 ;  /* 0x0000a8e001007387 */ /* 0x0001e80000100800 */
[----:B0-----:R-:W4:Y:S04]  /*3910*/  LDL.LU R224, [R1+0x1c] ;  /* 0x00001c0001e07983 */ /* 0x001f280000300800 */
        /* <DEDUP_REMOVED lines=13> */
[----:B0-----:R-:W4:Y:S04]  /*39f0*/  LDL.LU R217, [R1] ;  /* 0x0000000001d97983 */ /* 0x001f280000300800 */
[----:B------:R-:W-:Y:S04]  /*3a00*/  STL [R1+0xc8], R216 ;  /* 0x0000c8d801007387 */ /* 0x000fe80000100800 */
[----:B------:R-:W-:Y:S04]  /*3a10*/  STL [R1+0xcc], R215 ;  /* 0x0000ccd701007387 */ /* 0x000fe80000100800 */
[----:B------:R-:W-:Y:S04]  /*3a20*/  STL [R1+0xd0], R214 ;  /* 0x0000d0d601007387 */ /* 0x000fe80000100800 */
[----:B------:R-:W-:Y:S04]  /*3a30*/  STL [R1+0xd4], R213 ;  /* 0x0000d4d501007387 */ /* 0x000fe80000100800 */
[----:B------:R-:W-:Y:S04]  /*3a40*/  STL [R1+0xd8], R212 ;  /* 0x0000d8d401007387 */ /* 0x000fe80000100800 */
[----:B------:R0:W-:Y:S01]  /*3a50*/  STL [R1+0xdc], R211 ;  /* 0x0000dcd301007387 */ /* 0x0001e20000100800 */
[----:B--2---:R-:W-:-:S01]  /*3a60*/  FADD R227, R134, R227 ;  /* 0x000000e386e37221 */ /* 0x004fc20000000000 */
[----:B---3--:R-:W-:Y:S01]  /*3a70*/  FADD R226, R133, R226 ;  /* 0x000000e285e27221 */ /* 0x008fe20000000000 */
[----:B----4-:R-:W-:-:S01]  /*3a80*/  FADD R225, R132, R225 ;  /* 0x000000e184e17221 */ /* 0x010fc20000000000 */
[----:B------:R-:W-:Y:S01]  /*3a90*/  FADD R224, R131, R224 ;  /* 0x000000e083e07221 */ /* 0x000fe20000000000 */
[----:B------:R-:W-:-:S01]  /*3aa0*/  FADD R223, R130, R223 ;  /* 0x000000df82df7221 */ /* 0x000fc20000000000 */
[----:B------:R-:W-:Y:S01]  /*3ab0*/  FADD R222, R129, R222 ;  /* 0x000000de81de7221 */ /* 0x000fe20000000000 */
[----:B------:R-:W-:-:S01]  /*3ac0*/  FADD R221, R128, R221 ;  /* 0x000000dd80dd7221 */ /* 0x000fc20000000000 */
[----:B------:R-:W-:Y:S01]  /*3ad0*/  FADD R220, R127, R220 ;  /* 0x000000dc7fdc7221 */ /* 0x000fe20000000000 */
[----:B------:R-:W-:-:S01]  /*3ae0*/  FADD R219, R126, R219 ;  /* 0x000000db7edb7221 */ /* 0x000fc20000000000 */
[----:B------:R-:W-:Y:S01]  /*3af0*/  FADD R218, R125, R218 ;  /* 0x000000da7dda7221 */ /* 0x000fe20000000000 */
[----:B------:R-:W-:-:S05]  /*3b00*/  FADD R217, R124, R217 ;  /* 0x000000d97cd97221 */ /* 0x000fca0000000000 */
[----:B------:R2:W-:Y:S04]  /*3b10*/  STL [R1], R217 ;  /* 0x000000d901007387 */ /* 0x0005e80000100800 */
[----:B------:R3:W-:Y:S04]  /*3b20*/  STL [R1+0x4], R218 ;  /* 0x000004da01007387 */ /* 0x0007e80000100800 */
[----:B------:R4:W-:Y:S04]  /*3b30*/  STL [R1+0x8], R219 ;  /* 0x000008db01007387 */ /* 0x0009e80000100800 */
[----:B------:R1:W-:Y:S04]  /*3b40*/  STL [R1+0xc], R220 ;  /* 0x00000cdc01007387 */ /* 0x0003e80000100800 */
[----:B------:R1:W-:Y:S04]  /*3b50*/  STL [R1+0x10], R221 ;  /* 0x000010dd01007387 */ /* 0x0003e80000100800 */
[----:B------:R1:W-:Y:S04]  /*3b60*/  STL [R1+0x14], R222 ;  /* 0x000014de01007387 */ /* 0x0003e80000100800 */
[----:B------:R1:W-:Y:S04]  /*3b70*/  STL [R1+0x18], R223 ;  /* 0x000018df01007387 */ /* 0x0003e80000100800 */
[----:B------:R1:W-:Y:S04]  /*3b80*/  STL [R1+0x1c], R224 ;  /* 0x00001ce001007387 */ /* 0x0003e80000100800 */
[----:B0-----:R-:W4:Y:S04]  /*3b90*/  LDL.LU R211, [R1+0x2c] ;  /* 0x00002c0001d37983 */ /* 0x001f280000300800 */
[----:B------:R0:W-:Y:S04]  /*3ba0*/  STL [R1+0x20], R225 ;  /* 0x000020e101007387 */ /* 0x0001e80000100800 */
[----:B------:R-:W4:Y:S04]  /*3bb0*/  LDL.LU R212, [R1+0x30] ;  /* 0x0000300001d47983 */ /* 0x000f280000300800 */
[----:B------:R0:W-:Y:S04]  /*3bc0*/  STL [R1+0x24], R226 ;  /* 0x000024e201007387 */ /* 0x0001e80000100800 */
[----:B------:R-:W4:Y:S04]  /*3bd0*/  LDL.LU R213, [R1+0x34] ;  /* 0x0000340001d57983 */ /* 0x000f280000300800 */
[----:B------:R0:W-:Y:S04]  /*3be0*/  STL [R1+0x28], R227 ;  /* 0x000028e301007387 */ /* 0x0001e80000100800 */
[----:B------:R-:W4:Y:S04]  /*3bf0*/  LDL.LU R214, [R1+0x38] ;  /* 0x0000380001d67983 */ /* 0x000f280000300800 */
[----:B------:R-:W4:Y:S04]  /*3c00*/  LDL.LU R215, [R1+0x3c] ;  /* 0x00003c0001d77983 */ /* 0x000f280000300800 */
[----:B------:R-:W4:Y:S04]  /*3c10*/  LDL.LU R216, [R1+0x40] ;  /* 0x0000400001d87983 */ /* 0x000f280000300800 */
[----:B--2---:R-:W2:Y:S04]  /*3c20*/  LDL.LU R217, [R1+0x44] ;  /* 0x0000440001d97983 */ /* 0x004ea80000300800 */
[----:B---3--:R-:W3:Y:S04]  /*3c30*/  LDL.LU R218, [R1+0x48] ;  /* 0x0000480001da7983 */ /* 0x008ee80000300800 */
[----:B----4-:R-:W4:Y:S04]  /*3c40*/  LDL.LU R219, [R1+0x4c] ;  /* 0x00004c0001db7983 */ /* 0x010f280000300800 */
[----:B-1----:R-:W4:Y:S04]  /*3c50*/  LDL.LU R220, [R1+0x50] ;  /* 0x0000500001dc7983 */ /* 0x002f280000300800 */
[----:B------:R-:W4:Y:S04]  /*3c60*/  LDL.LU R221, [R1+0x54] ;  /* 0x0000540001dd7983 */ /* 0x000f280000300800 */
[----:B------:R-:W4:Y:S04]  /*3c70*/  LDL.LU R222, [R1+0x58] ;  /* 0x0000580001de7983 */ /* 0x000f280000300800 */
[----:B------:R-:W4:Y:S04]  /*3c80*/  LDL.LU R223, [R1+0x5c] ;  /* 0x00005c0001df7983 */ /* 0x000f280000300800 */
[----:B------:R-:W4:Y:S04]  /*3c90*/  LDL.LU R224, [R1+0x60] ;  /* 0x0000600001e07983 */ /* 0x000f280000300800 */
[----:B0-----:R-:W4:Y:S04]  /*3ca0*/  LDL.LU R225, [R1+0x64] ;  /* 0x0000640001e17983 */ /* 0x001f280000300800 */
[----:B------:R-:W4:Y:S04]  /*3cb0*/  LDL.LU R226, [R1+0x68] ;  /* 0x0000680001e27983 */ /* 0x000f280000300800 */
[----:B------:R-:W4:Y:S01]  /*3cc0*/  LDL.LU R227, [R1+0x6c] ;  /* 0x00006c0001e37983 */ /* 0x000f220000300800 */
[----:B------:R-:W-:-:S05]  /*3cd0*/  FADD R211, R135, R211 ;  /* 0x000000d387d37221 */ /* 0x000fca0000000000 */
[----:B------:R0:W-:Y:S01]  /*3ce0*/  STL [R1+0x2c], R211 ;  /* 0x00002cd301007387 */ /* 0x0001e20000100800 */
[----:B------:R-:W-:-:S03]  /*3cf0*/  FADD R212, R136, R212 ;  /* 0x000000d488d47221 */ /* 0x000fc60000000000 */
[----:B0-----:R0:W5:Y:S01]  /*3d00*/  LDL.LU R211, [R1+0xdc] ;  /* 0x0000dc0001d37983 */ /* 0x0011620000300800 */
[----:B------:R-:W-:-:S03]  /*3d10*/  FADD R213, R137, R213 ;  /* 0x000000d589d57221 */ /* 0x000fc60000000000 */
[----:B------:R1:W-:Y:S01]  /*3d20*/  STL [R1+0x30], R212 ;  /* 0x000030d401007387 */ /* 0x0003e20000100800 */
[----:B------:R-:W-:-:S01]  /*3d30*/  FADD R214, R138, R214 ;  /* 0x000000d68ad67221 */ /* 0x000fc20000000000 */
[----:B------:R-:W-:Y:S02]  /*3d40*/  FADD R215, R139, R215 ;  /* 0x000000d78bd77221 */ /* 0x000fe40000000000 */
[----:B-1----:R0:W5:Y:S01]  /*3d50*/  LDL.LU R212, [R1+0xd8] ;  /* 0x0000d80001d47983 */ /* 0x0021620000300800 */
[----:B------:R-:W-:-:S03]  /*3d60*/  FADD R216, R140, R216 ;  /* 0x000000d88cd87221 */ /* 0x000fc60000000000 */
[----:B------:R1:W-:Y:S01]  /*3d70*/  STL [R1+0x34], R213 ;  /* 0x000034d501007387 */ /* 0x0003e20000100800 */
[----:B--2---:R-:W-:-:S03]  /*3d80*/  FADD R217, R141, R217 ;  /* 0x000000d98dd97221 */ /* 0x004fc60000000000 */
[----:B-1----:R0:W5:Y:S01]  /*3d90*/  LDL.LU R213, [R1+0xd4] ;  /* 0x0000d40001d57983 */ /* 0x0021620000300800 */
[----:B---3--:R-:W-:-:S03]  /*3da0*/  FADD R218, R142, R218 ;  /* 0x000000da8eda7221 */ /* 0x008fc60000000000 */
[----:B------:R1:W-:Y:S01]  /*3db0*/  STL [R1+0x38], R214 ;  /* 0x000038d601007387 */ /* 0x0003e20000100800 */
[----:B----4-:R-:W-:-:S01]  /*3dc0*/  FADD R219, R143, R219 ;  /* 0x000000db8fdb7221 */ /* 0x010fc20000000000 */
[----:B------:R-:W-:Y:S02]  /*3dd0*/  FADD R220, R144, R220 ;  /* 0x000000dc90dc7221 */ /* 0x000fe40000000000 */
[----:B-1----:R0:W5:Y:S04]  /*3de0*/  LDL.LU R214, [R1+0xd0] ;  /* 0x0000d00001d67983 */ /* 0x0021680000300800 */
[----:B------:R1:W-:Y:S01]  /*3df0*/  STL [R1+0x3c], R215 ;  /* 0x00003cd701007387 */ /* 0x0003e20000100800 */
[----:B------:R-:W-:-:S01]  /*3e00*/  FADD R221, R145, R221 ;  /* 0x000000dd91dd7221 */ /* 0x000fc20000000000 */
[----:B------:R-:W-:-:S02]  /*3e10*/  FADD R222, R146, R222 ;  /* 0x000000de92de7221 */ /* 0x000fc40000000000 */
[----:B-1----:R0:W5:Y:S04]  /*3e20*/  LDL.LU R215, [R1+0xcc] ;  /* 0x0000cc0001d77983 */ /* 0x0021680000300800 */
[----:B------:R1:W-:Y:S01]  /*3e30*/  STL [R1+0x40], R216 ;  /* 0x000040d801007387 */ /* 0x0003e20000100800 */
[----:B------:R-:W-:-:S03]  /*3e40*/  FADD R223, R147, R223 ;  /* 0x000000df93df7221 */ /* 0x000fc60000000000 */
        /* <DEDUP_REMOVED lines=13> */
[----:B------:R1:W-:Y:S04]  /*3f20*/  STL [R1+0x54], R221 ;  /* 0x000054dd01007387 */ /* 0x0003e80000100800 */
        /* <DEDUP_REMOVED lines=12> */
[----:B-1----:R0:W5:Y:S01]  /*3ff0*/  LDL.LU R227, [R1+0x9c] ;  /* 0x00009c0001e37983 */ /* 0x0021620000300800 */
        /* <DEDUP_REMOVED lines=82> */
[----:B0-----:R-:W-:-:S06]  /*4520*/  UMOV UR6, URZ ;  /* 0x0000003f00067c82 */ /* 0x001fcc0008000000 */
.L_x_31:
[----:B------:R-:W-:Y:S05]  /*4530*/  @!P2 BRA `(.L_x_32) ;  /* 0x000000000004a947 */ /* 0x000fea0003800000 */
[----:B------:R-:W-:Y:S01]  /*4540*/  BPT.TRAP 0x1 ;  /* 0x000000040000795c */ /* 0x000fe20000300000 */
.L_x_32:
[----:B-----5:R2:W-:Y:S04]  /*4550*/  STL [R1+0x9c], R0 ;  /* 0x00009c0001007387 */ /* 0x0205e80000100800 */
[----:B--2---:R-:W2:Y:S01]  /*4560*/  LDL R0, [R1+0x74] ;  /* 0x0000740001007983 */ /* 0x004ea20000100800 */
[----:B-1----:R-:W-:-:S05]  /*4570*/  IMAD.U32 R229, RZ, RZ, UR33 ;  /* 0x00000021ffe57e24 */ /* 0x002fca000f8e00ff */
[----:B------:R-:W-:-:S05]  /*4580*/  @P0 LEA R229, R229, UR22, 0x3 ;  /* 0x00000016e5e50c11 */ /* 0x000fca000f8e18ff */
[----:B------:R-:W-:Y:S01]  /*4590*/  @P0 VIADD R229, R229, 0x28 ;  /* 0x00000028e5e50836 */ /* 0x000fe20000000000 */
[----:B------:R-:W-:-:S06]  /*45a0*/  UISETP.GT.U32.AND UP0, UPT, UR15, 0x1, UPT ;  /* 0x000000010f00788c */ /* 0x000fcc000bf04070 */
[----:B------:R-:W-:Y:S02]  /*45b0*/  PLOP3.LUT P1, PT, PT, PT, UP0, 0x80, 0x0 ;  /* 0x000000000000781c */ /* 0x000fe40003f2f008 */
[----:B--2---:R-:W-:Y:S02]  /*45c0*/  @P0 PRMT R229, R0, 0x654, R229 ;  /* 0x0000065400e50816 */ /* 0x004fe400000000e5 */
[----:B------:R1:W5:Y:S02]  /*45d0*/  LDL.LU R0, [R1+0x9c] ;  /* 0x00009c0001007983 */ /* 0x0003640000300800 */
[----:B------:R1:W-:Y:S07]  /*45e0*/  @P0 SYNCS.ARRIVE.TRANS64.RED.A1T0 RZ, [R229+URZ], RZ ;  /* 0x000000ffe5ff09a7 */ /* 0x0003ee000810043f */
[----:B------:R-:W-:Y:S05]  /*45f0*/  @P1 BRA `(.L_x_33) ;  /* 0x0000000000041947 */ /* 0x000fea0003800000 */
[----:B------:R-:W-:Y:S01]  /*4600*/  BPT.TRAP 0x1 ;  /* 0x000000040000795c */ /* 0x000fe20000300000 */
.L_x_33:
[----:B------:R-:W-:Y:S02]  /*4610*/  UISETP.GT.AND UP2, UPT, UR25, 0x1, UPT ;  /* 0x000000011900788c */ /* 0x000fe4000bf44270 */
[----:B------:R-:W-:Y:S02]  /*4620*/  UIADD3 UR23, UR23, 0x1, URZ ;  /* 0x0000000117177890 */ /* 0x000fe4000fffe03f */
[----:B------:R-:W-:Y:S02]  /*4630*/  UIADD3 UR33, UR33, 0x1, URZ ;  /* 0x0000000121217890 */ /* 0x000fe4000fffe03f */
[----:B------:R-:W-:Y:S01]  /*4640*/  PLOP3.LUT P1, PT, PT, PT, UP2, 0x80, 0x0 ;  /* 0x000000000000781c */ /* 0x000fe20003f2f028 */
[----:B------:R-:W-:Y:S02]  /*4650*/  UISETP.NE.AND UP0, UPT, UR23, 0x5, UPT ;  /* 0x000000051700788c */ /* 0x000fe4000bf05270 */
[----:B------:R-:W-:Y:S02]  /*4660*/  UIADD3 UR9, UR25, -0x1, URZ ;  /* 0xffffffff19097890 */ /* 0x000fe4000fffe03f */
[----:B------:R-:W-:-:S02]  /*4670*/  USEL UR8, URZ, 0x1, UP0 ;  /* 0x000000013f087887 */ /* 0x000fc40008000000 */
[----:B------:R-:W-:Y:S02]  /*4680*/  UISETP.NE.AND UP1, UPT, UR33, 0x5, UPT ;  /* 0x000000052100788c */ /* 0x000fe4000bf25270 */
[----:B------:R-:W-:Y:S02]  /*4690*/  ULOP3.LUT UR24, UR24, UR8, URZ, 0x3c, !UPT ;  /* 0x0000000818187292 */ /* 0x000fe4000f8e3c3f */
[----:B------:R-:W-:Y:S02]  /*46a0*/  USEL UR23, UR23, URZ, UP0 ;  /* 0x0000003f17177287 */ /* 0x000fe40008000000 */
[----:B------:R-:W-:Y:S01]  /*46b0*/  USEL UR33, UR33, URZ, UP1 ;  /* 0x0000003f21217287 */ /* 0x000fe20008800000 */
[----:B------:R-:W-:Y:S01]  /*46c0*/  UMOV UR8, 0x1 ;  /* 0x0000000100087882 */ /* 0x000fe20000000000 */
[----:B------:R-:W-:Y:S01]  /*46d0*/  UMOV UR25, UR9 ;  /* 0x0000000900197c82 */ /* 0x000fe20008000000 */
[----:B------:R-:W-:Y:S09]  /*46e0*/  @P1 BRA `(.L_x_34) ;  /* 0xffffffec00401947 */ /* 0x000ff2000383ffff */
.L_x_26:
[----:B------:R-:W-:-:S04]  /*46f0*/  UISETP.NE.AND UP0, UPT, UR6, URZ, UPT ;  /* 0x0000003f0600728c */ /* 0x000fc8000bf05270 */
[----:B------:R-:W-:-:S06]  /*4700*/  USEL UR6, URZ, 0x1, !UP0 ;  /* 0x000000013f067887 */ /* 0x000fcc000c000000 */
[----:B------:R-:W-:-:S13]  /*4710*/  ISETP.NE.AND P1, PT, RZ, UR6, PT ;  /* 0x00000006ff007c0c */ /* 0x000fda000bf25270 */
[----:B------:R-:W-:Y:S05]  /*4720*/  @!P1 BRA `(.L_x_35) ;  /* 0x0000000c00c49947 */ /* 0x000fea0003800000 */
[----:B------:R-:W-:Y:S02]  /*4730*/  WARPGROUP.DEPBAR.LE gsb0, 0x0 ;  /* 0x00008000000079c5 */ /* 0x000fe40000010000 */
[----:B-----5:R-:W-:Y:S01]  /*4740*/  FADD R227, R25, R227 ;  /* 0x000000e319e37221 */ /* 0x020fe20000000000 */
[----:B------:R-:W-:-:S04]  /*4750*/  FADD R228, R24, R228 ;  /* 0x000000e418e47221 */ /* 0x000fc80000000000 */
[----:B------:R2:W-:Y:S04]  /*4760*/  STL [R1+0x9c], R227 ;  /* 0x00009ce301007387 */ /* 0x0005e80000100800 */
[----:B--2---:R-:W2:Y:S04]  /*4770*/  LDL.LU R227, [R1+0x6c] ;  /* 0x00006c0001e37983 */ /* 0x004ea80000300800 */
[----:B--2---:R2:W-:Y:S04]  /*4780*/  STL [R1+0xa0], R227 ;  /* 0x0000a0e301007387 */ /* 0x0045e80000100800 */
        /* <DEDUP_REMOVED lines=52> */
[----:B--2---:R-:W2:Y:S01]  /*4ad0*/  LDL.LU R227, [R1] ;  /* 0x0000000001e37983 */ /* 0x004ea20000300800 */
[----:B------:R-:W-:Y:S01]  /*4ae0*/  FADD R226, R26, R226 ;  /* 0x000000e21ae27221 */ /* 0x000fe20000000000 */
        /* <DEDUP_REMOVED lines=97> */
[----:B--2---:R-:W-:-:S05]  /*5100*/  FADD R227, R124, R227 ;  /* 0x000000e37ce37221 */ /* 0x004fca0000000000 */
[----:B------:R2:W-:Y:S04]  /*5110*/  STL [R1], R227 ;  /* 0x000000e301007387 */ /* 0x0005e80000100800 */
[----:B--2---:R-:W2:Y:S02]  /*5120*/  LDL.LU R227, [R1+0x108] ;  /* 0x0001080001e37983 */ /* 0x004ea40000300800 */
[----:B--2---:R-:W-:-:S05]  /*5130*/  FADD R227, R125, R227 ;  /* 0x000000e37de37221 */ /* 0x004fca0000000000 */
[----:B------:R2:W-:Y:S04]  /*5140*/  STL [R1+0x4], R227 ;  /* 0x000004e301007387 */ /* 0x0005e80000100800 */
        /* <DEDUP_REMOVED lines=78> */
[----:B--2---:R2:W5:Y:S02]  /*5630*/  LDL.LU R227, [R1+0x9c] ;  /* 0x00009c0001e37983 */ /* 0x0045640000300800 */
.L_x_35:
[----:B-1----:R-:W-:-:S04]  /*5640*/  IMAD.U32 R229, RZ, RZ, UR26 ;  /* 0x0000001affe57e24 */ /* 0x002fc8000f8e00ff */
[----:B------:R1:W-:Y:S01]  /*5650*/  SYNCS.ARRIVE.TRANS64.A1T0 RZ, [R229+UR28], RZ ;  /* 0x000000ffe5ff79a7 */ /* 0x0003e2000810001c */
[----:B------:R-:W-:Y:S02]  /*5660*/  WARPGROUP.DEPBAR.LE gsb0, 0x0 ;  /* 0x00008000000079c5 */ /* 0x000fe40000010000 */
[----:B------:R-:W3:Y:S02]  /*5670*/  LDC R24, c[0x0][0x28c] ;  /* 0x0000a300ff187b82 */ /* 0x000ee40000000800 */
[----:B---3--:R-:W-:-:S13]  /*5680*/  ISETP.GE.AND P1, PT, R24, 0x1, PT ;  /* 0x000000011800780c */ /* 0x008fda0003f26270 */
[----:B-1----:R-:W-:Y:S05]  /*5690*/  @!P1 BRA `(.L_x_36) ;  /* 0x0000000000589947 */ /* 0x002fea0003800000 */
[----:B------:R-:W-:-:S06]  /*56a0*/  UISETP.NE.AND UP0, UPT, UR30, 0x3, UPT ;  /* 0x000000031e00788c */ /* 0x000fcc000bf05270 */
[----:B------:R-:W-:-:S13]  /*56b0*/  PLOP3.LUT P1, PT, PT, PT, UP0, 0x80, 0x0 ;  /* 0x000000000000781c */ /* 0x000fda0003f2f008 */
[----:B------:R-:W-:Y:S05]  /*56c0*/  @!P1 BRA `(.L_x_37) ;  /* 0x0000000000049947 */ /* 0x000fea0003800000 */
[----:B------:R-:W-:Y:S01]  /*56d0*/  BPT.TRAP 0x1 ;  /* 0x000000040000795c */ /* 0x000fe20000300000 */
.L_x_37:
[----:B-----5:R1:W-:Y:S04]  /*56e0*/  STL [R1+0x9c], R0 ;  /* 0x00009c0001007387 */ /* 0x0203e80000100800 */
[----:B-1----:R-:W3:Y:S01]  /*56f0*/  LDL R0, [R1+0x74] ;  /* 0x0000740001007983 */ /* 0x002ee20000100800 */
[----:B------:R-:W-:-:S05]  /*5700*/  VOTEU.ANY UP0, P0 ;  /* 0x00000000003f7886 */ /* 0x000fca0000000100 */
[----:B------:R-:W-:-:S06]  /*5710*/  @UP0 UIADD3 UR6, UR19, UR5, URZ ;  /* 0x0000000513060290 */ /* 0x000fcc000fffe03f */
[----:B------:R-:W-:Y:S02]  /*5720*/  IMAD.U32 R24, RZ, RZ, UR6 ;  /* 0x00000006ff187e24 */ /* 0x000fe4000f8e00ff */
[----:B------:R-:W-:Y:S02]  /*5730*/  IMAD.U32 R27, RZ, RZ, UR6 ;  /* 0x00000006ff1b7e24 */ /* 0x000fe4000f8e00ff */
[----:B------:R-:W-:-:S05]  /*5740*/  @P0 IMAD.WIDE.U32 R24, R24, -0x33333333, RZ ;  /* 0xcccccccd18180825 */ /* 0x000fca00078e00ff */
[----:B------:R-:W-:-:S05]  /*5750*/  @P0 SHF.R.U32.HI R24, RZ, 0x2, R25 ;  /* 0x00000002ff180819 */ /* 0x000fca0000011619 */
[----:B------:R-:W-:-:S05]  /*5760*/  @P0 IMAD R24, R24, -0x5, R27 ;  /* 0xfffffffb18180824 */ /* 0x000fca00078e021b */
[----:B------:R-:W-:-:S05]  /*5770*/  @P0 LEA R24, R24, UR22, 0x3 ;  /* 0x0000001618180c11 */ /* 0x000fca000f8e18ff */
[----:B------:R-:W-:-:S05]  /*5780*/  @P0 VIADD R24, R24, 0x28 ;  /* 0x0000002818180836 */ /* 0x000fca0000000000 */
[----:B---3--:R-:W-:Y:S02]  /*5790*/  @P0 PRMT R24, R0, 0x654, R24 ;  /* 0x0000065400180816 */ /* 0x008fe40000000018 */
[----:B------:R1:W5:Y:S01]  /*57a0*/  LDL.LU R0, [R1+0x9c] ;  /* 0x00009c0001007983 */ /* 0x0003620000300800 */
[----:B------:R-:W-:Y:S01]  /*57b0*/  UISETP.GT.U32.AND UP0, UPT, UR15, 0x1, UPT ;  /* 0x000000010f00788c */ /* 0x000fe2000bf04070 */
[----:B------:R1:W-:Y:S05]  /*57c0*/  @P0 SYNCS.ARRIVE.TRANS64.RED.A1T0 RZ, [R24+URZ], RZ ;  /* 0x000000ff18ff09a7 */ /* 0x0003ea000810043f */
[----:B------:R-:W-:-:S13]  /*57d0*/  PLOP3.LUT P1, PT, PT, PT, UP0, 0x80, 0x0 ;  /* 0x000000000000781c */ /* 0x000fda0003f2f008 */
[----:B-1----:R-:W-:Y:S05]  /*57e0*/  @P1 BRA `(.L_x_36) ;  /* 0x0000000000041947 */ /* 0x002fea0003800000 */
[----:B------:R-:W-:Y:S01]  /*57f0*/  BPT.TRAP 0x1 ;  /* 0x000000040000795c */ /* 0x000fe20000300000 */
.L_x_36:
[----:B-----5:R1:W-:Y:S01]  /*5800*/  STL [R1+0x9c], R0 ;  /* 0x00009c0001007387 */ /* 0x0203e20000100800 */
[----:B------:R-:W-:Y:S01]  /*5810*/  IMAD.U32 R24, RZ, RZ, UR27 ;  /* 0x0000001bff187e24 */ /* 0x000fe2000f8e00ff */
[----:B------:R-:W-:Y:S01]  /*5820*/  UIADD3 UR5, UR29, UR5, URZ ;  /* 0x000000051d057290 */ /* 0x000fe2000fffe03f */
[----:B------:R-:W3:Y:S01]  /*5830*/  LDC R35, c[0x0][0x288] ;  /* 0x0000a200ff237b82 */ /* 0x000ee20000000800 */
[----:B-1----:R-:W4:Y:S02]  /*5840*/  LDL R0, [R1+0x88] ;  /* 0x0000880001007983 */ /* 0x002f240000100800 */
[----:B------:R-:W-:Y:S01]  /*5850*/  SHF.L.U32 R24, R24, 0x1f, RZ ;  /* 0x0000001f18187819 */ /* 0x000fe200000006ff */
[----:B------:R-:W-:Y:S02]  /*5860*/  UISETP.GT.U32.AND UP0, UPT, UR5, 0x4, UPT ;  /* 0x000000040500788c */ /* 0x000fe4000bf04070 */
[----:B------:R-:W-:Y:S01]  /*5870*/  UISETP.GE.U32.AND UP1, UPT, UR29, 0x5, UPT ;  /* 0x000000051d00788c */ /* 0x000fe2000bf26070 */
[----:B------:R-:W1:Y:S01]  /*5880*/  SYNCS.PHASECHK.TRANS64.TRYWAIT P1, [UR18+0x8], R24 ;  /* 0x00000818ff0075a7 */ /* 0x000e620008020152 */
[----:B------:R-:W-:-:S02]  /*5890*/  UISETP.LT.U32.AND UP0, UPT, UR29, 0x5, UP0 ;  /* 0x000000051d00788c */ /* 0x000fc40008701070 */
[----:B------:R-:W-:Y:S02]  /*58a0*/  UIMAD.WIDE.U32 UR6, UR5, -0x33333333, URZ ;  /* 0xcccccccd050678a5 */ /* 0x000fe4000f8e003f */
[----:B------:R-:W-:Y:S02]  /*58b0*/  USEL UR8, URZ, 0x1, !UP0 ;  /* 0x000000013f087887 */ /* 0x000fe4000c000000 */
[----:B------:R-:W-:Y:S01]  /*58c0*/  USHF.R.U32.HI UR6, URZ, 0x2, UR7 ;  /* 0x000000023f067899 */ /* 0x000fe20008011607 */
[----:B----4-:R-:W-:Y:S02]  /*58d0*/  IMAD.SHL.U32 R32, R0, 0x2, RZ ;  /* 0x0000000200207824 */ /* 0x010fe400078e00ff */
[----:B------:R4:W5:Y:S01]  /*58e0*/  LDL.LU R0, [R1+0x9c] ;  /* 0x00009c0001007983 */ /* 0x0009620000300800 */
[----:B------:R-:W-:Y:S02]  /*58f0*/  ULOP3.LUT UR4, UR4, UR8, URZ, 0x3c, !UPT ;  /* 0x0000000804047292 */ /* 0x000fe4000f8e3c3f */
[----:B------:R-:W-:Y:S01]  /*5900*/  UIMAD UR5, UR6, -0x5, UR5 ;  /* 0xfffffffb060578a4 */ /* 0x000fe2000f8e0205 */
[----:B------:R-:W-:Y:S01]  /*5910*/  SHF.R.S32.HI R33, RZ, 0x1f, R32 ;  /* 0x0000001fff217819 */ /* 0x000fe20000011420 */
[----:B------:R-:W-:Y:S01]  /*5920*/  @UP1 ULOP3.LUT UR4, UR4, 0x1, UR6, 0x78, !UPT ;  /* 0x0000000104041892 */ /* 0x000fe2000f8e7806 */
[----:B-1-3--:R-:W-:Y:S11]  /*5930*/  @!P1 BRA `(.L_x_38) ;  /* 0x000000a800c09947 */ /* 0x00aff60003800000 */
.L_x_325:
[----:B------:R3:W-:Y:S01]  /*5940*/  STL [R1+0xa4], R3 ;  /* 0x0000a40301007387 */ /* 0x0007e20000100800 */
[----:B------:R-:W-:Y:S01]  /*5950*/  ULDC.64 UR6, c[0x0][0x5d0] ;  /* 0x0001740000067ab9 */ /* 0x000fe20000000a00 */
[----:B------:R-:W-:Y:S02]  /*5960*/  ULDC UR8, c[0x0][0x284] ;  /* 0x0000a10000087ab9 */ /* 0x000fe40000000800 */
[----:B---3--:R-:W3:Y:S04]  /*5970*/  LDL.LU R3, [R1+0x84] ;  /* 0x0000840001037983 */ /* 0x008ee80000300800 */
[----:B------:R0:W-:Y:S04]  /*5980*/  STL [R1+0xa0], R2 ;  /* 0x0000a00201007387 */ /* 0x0001e80000100800 */
[----:B0-----:R-:W2:Y:S04]  /*5990*/  LDL R2, [R1+0x80] ;  /* 0x0000800001027983 */ /* 0x001ea80000100800 */
[----:B-----5:R0:W-:Y:S04]  /*59a0*/  STL [R1+0x9c], R0 ;  /* 0x00009c0001007387 */ /* 0x0201e80000100800 */
[----:B0-----:R-:W4:Y:S01]  /*59b0*/  LDL R0, [R1+0x70] ;  /* 0x0000700001007983 */ /* 0x001f220000100800 */
[----:B---3--:R-:W-:-:S03]  /*59c0*/  IMAD.SHL.U32 R37, R3, 0x100, RZ ;  /* 0x0000010003257824 */ /* 0x008fc600078e00ff */
[----:B------:R0:W5:Y:S01]  /*59d0*/  LDL.LU R3, [R1+0xa4] ;  /* 0x0000a40001037983 */ /* 0x0001620000300800 */
[----:B--2---:R-:W-:-:S03]  /*59e0*/  IMAD.SHL.U32 R34, R2, 0x40, RZ ;  /* 0x0000004002227824 */ /* 0x004fc600078e00ff */
[----:B------:R0:W5:Y:S01]  /*59f0*/  LDL.LU R2, [R1+0xa0] ;  /* 0x0000a00001027983 */ /* 0x0001620000300800 */
[----:B----4-:R-:W-:Y:S01]  /*5a00*/  SHF.R.S32.HI R38, RZ, 0x1f, R0 ;  /* 0x0000001fff267819 */ /* 0x010fe20000011400 */
[----:B-1----:R-:W-:-:S04]  /*5a10*/  IMAD.WIDE.U32 R24, R0, UR6, R32 ;  /* 0x0000000600187c25 */ /* 0x002fc8000f8e0020 */
[----:B------:R-:W-:-:S04]  /*5a20*/  IMAD R26, R38, UR6, RZ ;  /* 0x00000006261a7c24 */ /* 0x000fc8000f8e02ff */
[----:B------:R-:W-:Y:S02]  /*5a30*/  IMAD R27, R0, UR7, R26 ;  /* 0x00000007001b7c24 */ /* 0x000fe4000f8e021a */
[----:B------:R0:W5:Y:S01]  /*5a40*/  LDL.LU R0, [R1+0x9c] ;  /* 0x00009c0001007983 */ /* 0x0001620000300800 */
[----:B------:R-:W-:-:S04]  /*5a50*/  ISETP.GE.AND P1, PT, R34, UR8, PT ;  /* 0x0000000822007c0c */ /* 0x000fc8000bf26270 */
[C---:B------:R-:W-:Y:S02]  /*5a60*/  ISETP.GE.OR P1, PT, R37.reuse, R35, P1 ;  /* 0x000000232500720c */ /* 0x040fe40000f26670 */
[----:B------:R-:W-:Y:S02]  /*5a70*/  SHF.R.S32.HI R36, RZ, 0x1f, R37 ;  /* 0x0000001fff247819 */ /* 0x000fe40000011425 */
[----:B------:R-:W-:-:S04]  /*5a80*/  IADD3 R24, P2, R37, R24, RZ ;  /* 0x0000001825187210 */ /* 0x000fc80007f5e0ff */
[----:B------:R-:W-:-:S05]  /*5a90*/  IADD3.X R25, R36, R25, R27, P2, !PT ;  /* 0x0000001924197210 */ /* 0x000fca00017fe41b */
[----:B0-----:R-:W-:Y:S05]  /*5aa0*/  @P1 BRA `(.L_x_39) ;  /* 0x0000008c00d41947 */ /* 0x001fea0003800000 */
[----:B------:R0:W-:Y:S01]  /*5ab0*/  STL.64 [R1+0xa8], R4 ;  /* 0x0000a80401007387 */ /* 0x0001e20000100a00 */
[----:B------:R-:W1:Y:S01]  /*5ac0*/  LDC.64 R28, c[0x0][0x5c8] ;  /* 0x00017200ff1c7b82 */ /* 0x000e620000000a00 */
[----:B------:R-:W-:Y:S02]  /*5ad0*/  ULDC.64 UR6, c[0x0][0x5c0] ;  /* 0x0001700000067ab9 */ /* 0x000fe40000000a00 */
[----:B0-----:R-:W2:Y:S04]  /*5ae0*/  LDL.64 R4, [R1+0x90] ;  /* 0x0000900001047983 */ /* 0x001ea80000100a00 */
[----:B-----5:R0:W-:Y:S04]  /*5af0*/  STL [R1+0xa4], R3 ;  /* 0x0000a40301007387 */ /* 0x0201e80000100800 */
[----:B0-----:R-:W2:Y:S04]  /*5b00*/  LDL.LU R3, [R1+0x80] ;  /* 0x0000800001037983 */ /* 0x001ea80000300800 */
[----:B------:R0:W-:Y:S04]  /*5b10*/  STL [R1+0xa0], R2 ;  /* 0x0000a00201007387 */ /* 0x0001e80000100800 */
[----:B0-----:R-:W3:Y:S04]  /*5b20*/  LDL R2, [R1+0x88] ;  /* 0x0000880001027983 */ /* 0x001ee80000100800 */
[----:B------:R0:W-:Y:S04]  /*5b30*/  STL [R1+0x9c], R0 ;  /* 0x00009c0001007387 */ /* 0x0001e80000100800 */
[----:B0-----:R-:W4:Y:S01]  /*5b40*/  LDL R0, [R1+0x8c] ;  /* 0x00008c0001007983 */ /* 0x001f220000100800 */
[----:B--2---:R-:W-:-:S03]  /*5b50*/  IMAD.WIDE R30, R3, 0x40, R4 ;  /* 0x00000040031e7825 */ /* 0x004fc600078e0204 */
[----:B------:R0:W5:Y:S01]  /*5b60*/  LDL.LU.64 R4, [R1+0xa8] ;  /* 0x0000a80001047983 */ /* 0x0001620000300a00 */
[-C--:B-1----:R-:W-:Y:S02]  /*5b70*/  IMAD R26, R31, R28.reuse, RZ ;  /* 0x0000001c1f1a7224 */ /* 0x082fe400078e02ff */
[C---:B------:R-:W-:Y:S01]  /*5b80*/  IMAD.WIDE.U32 R24, R30.reuse, R28, R24 ;  /* 0x0000001c1e187225 */ /* 0x040fe200078e0018 */
[----:B------:R0:W5:Y:S03]  /*5b90*/  LDL.LU R3, [R1+0xa4] ;  /* 0x0000a40001037983 */ /* 0x0001660000300800 */
[----:B------:R-:W-:Y:S01]  /*5ba0*/  IMAD R27, R30, R29, R26 ;  /* 0x0000001d1e1b7224 */ /* 0x000fe200078e021a */
[----:B------:R-:W-:Y:S02]  /*5bb0*/  LEA R26, P1, R28, R24, 0x3 ;  /* 0x000000181c1a7211 */ /* 0x000fe400078218ff */
[----:B------:R-:W-:Y:S01]  /*5bc0*/  IADD3 R24, P2, R24, UR6, RZ ;  /* 0x0000000618187c10 */ /* 0x000fe2000ff5e0ff */
[----:B------:R-:W-:Y:S01]  /*5bd0*/  IMAD.IADD R27, R25, 0x1, R27 ;  /* 0x00000001191b7824 */ /* 0x000fe200078e021b */
[----:B------:R-:W-:-:S04]  /*5be0*/  IADD3 R26, P4, R26, UR6, RZ ;  /* 0x000000061a1a7c10 */ /* 0x000fc8000ff9e0ff */
[----:B------:R-:W-:Y:S01]  /*5bf0*/  LEA.HI.X R29, R28, R27, R29, 0x3, P1 ;  /* 0x0000001b1c1d7211 */ /* 0x000fe200008f1c1d */
[----:B---3--:R-:W-:Y:S01]  /*5c00*/  IMAD R28, R2, -0x2, R35 ;  /* 0xfffffffe021c7824 */ /* 0x008fe200078e0223 */
[----:B------:R-:W-:Y:S01]  /*5c10*/  FSETP.NEU.AND P1, PT, RZ, UR31, PT ;  /* 0x0000001fff007c0b */ /* 0x000fe2000bf2d000 */
[----:B------:R0:W5:Y:S01]  /*5c20*/  LDL.LU R2, [R1+0xa0] ;  /* 0x0000a00001027983 */ /* 0x0001620000300800 */
[----:B------:R-:W-:Y:S01]  /*5c30*/  IADD3.X R25, R27, UR7, RZ, P2, !PT ;  /* 0x000000071b197c10 */ /* 0x000fe200097fe4ff */
[----:B------:R-:W-:Y:S01]  /*5c40*/  BSSY B0, `(.L_x_39) ;  /* 0x00008db000007945 */ /* 0x000fe20003800000 */
[----:B------:R-:W-:Y:S01]  /*5c50*/  IADD3.X R27, R29, UR7, RZ, P4, !PT ;  /* 0x000000071d1b7c10 */ /* 0x000fe2000a7fe4ff */
[----:B----4-:R-:W-:Y:S02]  /*5c60*/  IMAD.IADD R39, R0, 0x1, -R34 ;  /* 0x0000000100277824 */ /* 0x010fe400078e0a22 */
[----:B------:R0:W5:Y:S01]  /*5c70*/  LDL.LU R0, [R1+0x9c] ;  /* 0x00009c0001007983 */ /* 0x0001620000300800 */
[----:B------:R-:W-:-:S05]  /*5c80*/  IMAD.IADD R34, R28, 0x1, -R37 ;  /* 0x000000011c227824 */ /* 0x000fca00078e0a25 */
[----:B------:R-:W-:Y:S05]  /*5c90*/  @!P1 BRA `(.L_x_40) ;  /* 0x0000006800dc9947 */ /* 0x000fea0003800000 */
[----:B-----5:R1:W-:Y:S01]  /*5ca0*/  STL [R1+0x9c], R0 ;  /* 0x00009c0001007387 */ /* 0x0203e20000100800 */
[----:B------:R-:W-:Y:S01]  /*5cb0*/  ULDC.64 UR6, c[0x0][0x5b8] ;  /* 0x00016e0000067ab9 */ /* 0x000fe20000000a00 */
[----:B------:R-:W-:Y:S02]  /*5cc0*/  ULDC.64 UR8, c[0x0][0x5a8] ;  /* 0x00016a0000087ab9 */ /* 0x000fe40000000a00 */
[----:B-1----:R-:W2:Y:S01]  /*5cd0*/  LDL.LU R0, [R1+0x70] ;  /* 0x0000700001007983 */ /* 0x002ea20000300800 */
[----:B------:R-:W-:Y:S01]  /*5ce0*/  IMAD R28, R38, UR6, RZ ;  /* 0x00000006261c7c24 */ /* 0x000fe2000f8e02ff */
[----:B------:R-:W-:Y:S01]  /*5cf0*/  BSSY B1, `(.L_x_41) ;  /* 0x0000011000017945 */ /* 0x000fe20003800000 */
[----:B--2---:R-:W-:-:S04]  /*5d00*/  IMAD.WIDE.U32 R32, R0, UR6, R32 ;  /* 0x0000000600207c25 */ /* 0x004fc8000f8e0020 */
[----:B------:R-:W-:Y:S01]  /*5d10*/  IMAD R29, R0, UR7, R28 ;  /* 0x00000007001d7c24 */ /* 0x000fe2000f8e021c */
[----:B------:R-:W-:Y:S01]  /*5d20*/  IADD3 R32, P1, R37, R32, RZ ;  /* 0x0000002025207210 */ /* 0x000fe20007f3e0ff */
[----:B------:R1:W5:Y:S01]  /*5d30*/  LDL.LU R0, [R1+0x9c] ;  /* 0x00009c0001007983 */ /* 0x0003620000300800 */
[----:B------:R-:W-:Y:S02]  /*5d40*/  ULDC.64 UR6, c[0x0][0x5b0] ;  /* 0x00016c0000067ab9 */ /* 0x000fe40000000a00 */
[----:B------:R-:W-:Y:S01]  /*5d50*/  IADD3.X R33, R36, R33, R29, P1, !PT ;  /* 0x0000002124217210 */ /* 0x000fe20000ffe41d */
[----:B------:R-:W-:Y:S01]  /*5d60*/  IMAD R35, R31, UR6, RZ ;  /* 0x000000061f237c24 */ /* 0x000fe2000f8e02ff */
[----:B------:R-:W-:Y:S01]  /*5d70*/  ISETP.GE.AND P1, PT, R39, 0x1, PT ;  /* 0x000000012700780c */ /* 0x000fe20003f26270 */
[----:B------:R-:W-:-:S03]  /*5d80*/  IMAD.WIDE.U32 R28, R30, UR6, R32 ;  /* 0x000000061e1c7c25 */ /* 0x000fc6000f8e0020 */
[----:B------:R-:W-:Y:S01]  /*5d90*/  ISETP.LT.OR P5, PT, R34, 0x1, !P1 ;  /* 0x000000012200780c */ /* 0x000fe20004fa1670 */
[----:B------:R-:W-:Y:S01]  /*5da0*/  IMAD R35, R30, UR7, R35 ;  /* 0x000000071e237c24 */ /* 0x000fe2000f8e0223 */
[----:B------:R-:W-:-:S04]  /*5db0*/  IADD3 R28, P2, R28, UR8, RZ ;  /* 0x000000081c1c7c10 */ /* 0x000fc8000ff5e0ff */
[--C-:B------:R-:W-:Y:S02]  /*5dc0*/  IADD3.X R29, R29, UR9, R35.reuse, P2, !PT ;  /* 0x000000091d1d7c10 */ /* 0x100fe400097fe423 */
[----:B------:R-:W-:-:S05]  /*5dd0*/  PRMT R35, RZ, 0x7610, R35 ;  /* 0x00007610ff237816 */ /* 0x000fca0000000023 */
[----:B-1----:R-:W-:Y:S05]  /*5de0*/  @P5 BRA `(.L_x_42) ;  /* 0x0000000000045947 */ /* 0x002fea0003800000 */
[----:B------:R1:W5:Y:S02]  /*5df0*/  LDG.E.U8 R35, desc[UR20][R28.64] ;  /* 0x000000141c237981 */ /* 0x000364000c1e1100 */
.L_x_42:
[----:B------:R-:W-:Y:S05]  /*5e00*/  BSYNC B1 ;  /* 0x0000000000017941 */ /* 0x000fea0003800000 */
.L_x_41:
[----:B-----5:R-:W-:Y:S01]  /*5e10*/  LOP3.LUT R35, R35, 0xff, RZ, 0xc0, !PT ;  /* 0x000000ff23237812 */ /* 0x020fe200078ec0ff */
[----:B------:R-:W-:Y:S01]  /*5e20*/  BSSY B1, `(.L_x_43) ;  /* 0x000000b000017945 */ /* 0x000fe20003800000 */
[----:B------:R-:W-:Y:S02]  /*5e30*/  ISETP.LT.OR P4, PT, R34, 0x2, !P1 ;  /* 0x000000022200780c */ /* 0x000fe40004f81670 */
[----:B------:R-:W-:-:S05]  /*5e40*/  F2FP.F16.E5M2.UNPACK_B R35, R35 ;  /* 0x00000023ff23723e */ /* 0x000fca00020004ff */
[----:B------:R-:W-:-:S05]  /*5e50*/  HADD2.F32 R35, -RZ, R35.H0_H0 ;  /* 0x20000023ff237230 */ /* 0x000fca0000004100 */
[----:B------:R-:W-:-:S04]  /*5e60*/  FMUL R35, R35, UR31 ;  /* 0x0000001f23237c20 */ /* 0x000fc80008400000 */
[----:B------:R-:W-:-:S05]  /*5e70*/  FFMA R35, R228, UR32, R35 ;  /* 0x00000020e4237c23 */ /* 0x000fca0008000023 */
[----:B------:R-:W-:Y:S02]  /*5e80*/  F2FP.SATFINITE.E5M2.F32.PACK_AB_MERGE_C R37, RZ, R35, RZ ;  /* 0x00000023ff25723e */ /* 0x000fe400048060ff */
[----:B------:R-:W-:-:S03]  /*5e90*/  PRMT R35, RZ, 0x7610, R35 ;  /* 0x00007610ff237816 */ /* 0x000fc60000000023 */
[----:B------:R2:W-:Y:S01]  /*5ea0*/  @!P5 STG.E.U8 desc[UR20][R24.64], R37 ;  /* 0x000000251800d986 */ /* 0x0005e2000c101114 */
[----:B------:R-:W-:Y:S05]  /*5eb0*/  @P4 BRA `(.L_x_44) ;  /* 0x0000000000044947 */ /* 0x000fea0003800000 */
[----:B------:R3:W5:Y:S02]  /*5ec0*/  LDG.E.U8 R35, desc[UR20][R28.64+0x1] ;  /* 0x000001141c237981 */ /* 0x000764000c1e1100 */
.L_x_44:
[----:B------:R-:W-:Y:S05]  /*5ed0*/  BSYNC B1 ;  /* 0x0000000000017941 */ /* 0x000fea0003800000 */
.L_x_43:
[----:B-----5:R-:W-:Y:S01]  /*5ee0*/  LOP3.LUT R35, R35, 0xff, RZ, 0xc0, !PT ;  /* 0x000000ff23237812 */ /* 0x020fe200078ec0ff */
[----:B------:R-:W-:Y:S01]  /*5ef0*/  BSSY B1, `(.L_x_45) ;  /* 0x0000013000017945 */ /* 0x000fe20003800000 */
[----:B--2---:R-:W-:Y:S02]  /*5f00*/  IADD3 R37, P2, R30, 0x8, RZ ;  /* 0x000000081e257810 */ /* 0x004fe40007f5e0ff */
[----:B------:R-:W-:-:S03]  /*5f10*/  F2FP.F16.E5M2.UNPACK_B R35, R35 ;  /* 0x00000023ff23723e */ /* 0x000fc600020004ff */
[----:B------:R-:W-:Y:S01]  /*5f20*/  IMAD.X R31, RZ, RZ, R31, P2 ;  /* 0x000000ffff1f7224 */ /* 0x000fe200010e061f */
[----:B------:R-:W-:Y:S01]  /*5f30*/  ISETP.GE.AND P2, PT, R39, 0x9, PT ;  /* 0x000000092700780c */ /* 0x000fe20003f46270 */
[----:B------:R-:W-:Y:S02]  /*5f40*/  HADD2.F32 R35, -RZ, R35.H0_H0 ;  /* 0x20000023ff237230 */ /* 0x000fe40000004100 */
[----:B------:R-:W-:Y:S01]  /*5f50*/  IMAD R36, R31, UR6, RZ ;  /* 0x000000061f247c24 */ /* 0x000fe2000f8e02ff */
[----:B------:R-:W-:Y:S01]  /*5f60*/  ISETP.LT.OR P5, PT, R34, 0x1, !P2 ;  /* 0x000000012200780c */ /* 0x000fe200057a1670 */
[----:B------:R-:W-:-:S04]  /*5f70*/  IMAD.WIDE.U32 R32, R37, UR6, R32 ;  /* 0x0000000625207c25 */ /* 0x000fc8000f8e0020 */
[----:B------:R-:W-:Y:S01]  /*5f80*/  FMUL R30, R35, UR31 ;  /* 0x0000001f231e7c20 */ /* 0x000fe20008400000 */
[----:B------:R-:W-:-:S03]  /*5f90*/  IMAD R37, R37, UR7, R36 ;  /* 0x0000000725257c24 */ /* 0x000fc6000f8e0224 */
[----:B------:R-:W-:Y:S01]  /*5fa0*/  FFMA R227, R227, UR32, R30 ;  /* 0x00000020e3e37c23 */ /* 0x000fe2000800001e */
[----:B------:R-:W-:Y:S02]  /*5fb0*/  IADD3 R30, P6, R32, UR8, RZ ;  /* 0x00000008201e7c10 */ /* 0x000fe4000ffde0ff */
[----:B------:R-:W-:Y:S02]  /*5fc0*/  PRMT R32, RZ, 0x7610, R32 ;  /* 0x00007610ff207816 */ /* 0x000fe40000000020 */
[----:B------:R-:W-:Y:S02]  /*5fd0*/  F2FP.SATFINITE.E5M2.F32.PACK_AB_MERGE_C R227, RZ, R227, RZ ;  /* 0x000000e3ffe3723e */ /* 0x000fe400048060ff */
[----:B------:R-:W-:-:S03]  /*5fe0*/  IADD3.X R31, R33, UR9, R37, P6, !PT ;  /* 0x00000009211f7c10 */ /* 0x000fc6000b7fe425 */
[----:B------:R2:W-:Y:S01]  /*5ff0*/  @!P4 STG.E.U8 desc[UR20][R24.64+0x1], R227 ;  /* 0x000001e31800c986 */ /* 0x0005e2000c101114 */
[----:B------:R-:W-:Y:S05]  /*6000*/  @P5 BRA `(.L_x_46) ;  /* 0x0000000000045947 */ /* 0x000fea0003800000 */
[----:B------:R4:W5:Y:S02]  /*6010*/  LDG.E.U8 R32, desc[UR20][R30.64] ;  /* 0x000000141e207981 */ /* 0x000964000c1e1100 */
.L_x_46:
[----:B------:R-:W-:Y:S05]  /*6020*/  BSYNC B1 ;  /* 0x0000000000017941 */ /* 0x000fea0003800000 */
.L_x_45:
[----:B-----5:R-:W-:Y:S01]  /*6030*/  LOP3.LUT R32, R32, 0xff, RZ, 0xc0, !PT ;  /* 0x000000ff20207812 */ /* 0x020fe200078ec0ff */
[----:B------:R-:W-:Y:S01]  /*6040*/  BSSY B1, `(.L_x_47) ;  /* 0x000000b000017945 */ /* 0x000fe20003800000 */
[----:B------:R-:W-:Y:S02]  /*6050*/  ISETP.LT.OR P4, PT, R34, 0x2, !P2 ;  /* 0x000000022200780c */ /* 0x000fe40005781670 */
[----:B------:R-:W-:-:S05]  /*6060*/  F2FP.F16.E5M2.UNPACK_B R32, R32 ;  /* 0x00000020ff20723e */ /* 0x000fca00020004ff */
[----:B------:R-:W-:-:S05]  /*6070*/  HADD2.F32 R32, -RZ, R32.H0_H0 ;  /* 0x20000020ff207230 */ /* 0x000fca0000004100 */
[----:B------:R-:W-:Y:S01]  /*6080*/  FMUL R33, R32, UR31 ;  /* 0x0000001f20217c20 */ /* 0x000fe20008400000 */
[----:B------:R-:W-:-:S03]  /*6090*/  PRMT R32, RZ, 0x7610, R32 ;  /* 0x00007610ff207816 */ /* 0x000fc60000000020 */
[----:B------:R-:W-:-:S05]  /*60a0*/  FFMA R33, R226, UR32, R33 ;  /* 0x00000020e2217c23 */ /* 0x000fca0008000021 */
[----:B------:R-:W-:-:S05]  /*60b0*/  F2FP.SATFINITE.E5M2.F32.PACK_AB_MERGE_C R33, RZ, R33, RZ ;  /* 0x00000021ff21723e */ /* 0x000fca00048060ff */
[----:B------:R0:W-:Y:S01]  /*60c0*/  @!P5 STG.E.U8 desc[UR20][R26.64], R33 ;  /* 0x000000211a00d986 */ /* 0x0001e2000c101114 */
[----:B------:R-:W-:Y:S05]  /*60d0*/  @P4 BRA `(.L_x_48) ;  /* 0x0000000000044947 */ /* 0x000fea0003800000 */
[----:B------:R0:W5:Y:S02]  /*60e0*/  LDG.E.U8 R32, desc[UR20][R30.64+0x1] ;  /* 0x000001141e207981 */ /* 0x000164000c1e1100 */
.L_x_48:
[----:B------:R-:W-:Y:S05]  /*60f0*/  BSYNC B1 ;  /* 0x0000000000017941 */ /* 0x000fea0003800000 */
.L_x_47:
[----:B-----5:R-:W-:Y:S01]  /*6100*/  LOP3.LUT R32, R32, 0xff, RZ, 0xc0, !PT ;  /* 0x000000ff20207812 */ /* 0x020fe200078ec0ff */
[----:B------:R-:W-:Y:S01]  /*6110*/  BSSY B1, `(.L_x_49) ;  /* 0x000000b000017945 */ /* 0x000fe20003800000 */
[----:B------:R-:W-:Y:S02]  /*6120*/  ISETP.LT.OR P5, PT, R34, 0x9, !P1 ;  /* 0x000000092200780c */ /* 0x000fe40004fa1670 */
[----:B------:R-:W-:-:S05]  /*6130*/  F2FP.F16.E5M2.UNPACK_B R32, R32 ;  /* 0x00000020ff20723e */ /* 0x000fca00020004ff */
[----:B------:R-:W-:-:S05]  /*6140*/  HADD2.F32 R32, -RZ, R32.H0_H0 ;  /* 0x20000020ff207230 */ /* 0x000fca0000004100 */
[----:B------:R-:W-:-:S04]  /*6150*/  FMUL R32, R32, UR31 ;  /* 0x0000001f20207c20 */ /* 0x000fc80008400000 */
[----:B------:R-:W-:-:S05]  /*6160*/  FFMA R32, R225, UR32, R32 ;  /* 0x00000020e1207c23 */ /* 0x000fca0008000020 */
[----:B0-----:R-:W-:Y:S02]  /*6170*/  F2FP.SATFINITE.E5M2.F32.PACK_AB_MERGE_C R33, RZ, R32, RZ ;  /* 0x00000020ff21723e */ /* 0x001fe400048060ff */
[----:B------:R-:W-:-:S03]  /*6180*/  PRMT R32, RZ, 0x7610, R32 ;  /* 0x00007610ff207816 */ /* 0x000fc60000000020 */
[----:B------:R0:W-:Y:S01]  /*6190*/  @!P4 STG.E.U8 desc[UR20][R26.64+0x1], R33 ;  /* 0x000001211a00c986 */ /* 0x0001e2000c101114 */
[----:B------:R-:W-:Y:S05]  /*61a0*/  @P5 BRA `(.L_x_50) ;  /* 0x0000000000045947 */ /* 0x000fea0003800000 */
[----:B------:R0:W5:Y:S02]  /*61b0*/  LDG.E.U8 R32, desc[UR20][R28.64+0x8] ;  /* 0x000008141c207981 */ /* 0x000164000c1e1100 */
.L_x_50:
[----:B------:R-:W-:Y:S05]  /*61c0*/  BSYNC B1 ;  /* 0x0000000000017941 */ /* 0x000fea0003800000 */
.L_x_49:
[----:B-----5:R-:W-:Y:S01]  /*61d0*/  LOP3.LUT R32, R32, 0xff, RZ, 0xc0, !PT ;  /* 0x000000ff20207812 */ /* 0x020fe200078ec0ff */
[----:B------:R-:W-:Y:S01]  /*61e0*/  BSSY B1, `(.L_x_51) ;  /* 0x000000b000017945 */ /* 0x000fe20003800000 */
[----:B------:R-:W-:Y:S02]  /*61f0*/  ISETP.LT.OR P4, PT, R34, 0xa, !P1 ;  /* 0x0000000a2200780c */ /* 0x000fe40004f81670 */
[----:B------:R-:W-:-:S05]  /*6200*/  F2FP.F16.E5M2.UNPACK_B R32, R32 ;  /* 0x00000020ff20723e */ /* 0x000fca00020004ff */
[----:B------:R-:W-:-:S05]  /*6210*/  HADD2.F32 R32, -RZ, R32.H0_H0 ;  /* 0x20000020ff207230 */ /* 0x000fca0000004100 */
[----:B0-----:R-:W-:Y:S01]  /*6220*/  FMUL R33, R32, UR31 ;  /* 0x0000001f20217c20 */ /* 0x001fe20008400000 */
[----:B------:R-:W-:-:S03]  /*6230*/  PRMT R32, RZ, 0x7610, R32 ;  /* 0x00007610ff207816 */ /* 0x000fc60000000020 */
[----:B------:R-:W-:-:S05]  /*6240*/  FFMA R33, R224, UR32, R33 ;  /* 0x00000020e0217c23 */ /* 0x000fca0008000021 */
[----:B------:R-:W-:-:S05]  /*6250*/  F2FP.SATFINITE.E5M2.F32.PACK_AB_MERGE_C R33, RZ, R33, RZ ;  /* 0x00000021ff21723e */ /* 0x000fca00048060ff */
[----:B------:R0:W-:Y:S01]  /*6260*/  @!P5 STG.E.U8 desc[UR20][R24.64+0x8], R33 ;  /* 0x000008211800d986 */ /* 0x0001e2000c101114 */
[----:B------:R-:W-:Y:S05]  /*6270*/  @P4 BRA `(.L_x_52) ;  /* 0x0000000000044947 */ /* 0x000fea0003800000 */
[----:B------:R0:W5:Y:S02]  /*6280*/  LDG.E.U8 R32, desc[UR20][R28.64+0x9] ;  /* 0x000009141c207981 */ /* 0x000164000c1e1100 */
.L_x_52:
[----:B------:R-:W-:Y:S05]  /*6290*/  BSYNC B1 ;  /* 0x0000000000017941 */ /* 0x000fea0003800000 */
.L_x_51:
        /* <DEDUP_REMOVED lines=12> */
.L_x_54:
[----:B------:R-:W-:Y:S05]  /*6360*/  BSYNC B1 ;  /* 0x0000000000017941 */ /* 0x000fea0003800000 */
.L_x_53:
        /* <DEDUP_REMOVED lines=12> */
.L_x_56:
[----:B------:R-:W-:Y:S05]  /*6430*/  BSYNC B1 ;  /* 0x0000000000017941 */ /* 0x000fea0003800000 */
.L_x_55:
        /* <DEDUP_REMOVED lines=12> */
.L_x_58:
[----:B------:R-:W-:Y:S05]  /*6500*/  BSYNC B1 ;  /* 0x0000000000017941 */ /* 0x000fea0003800000 */
.L_x_57:
        /* <DEDUP_REMOVED lines=12> */
.L_x_60:
[----:B------:R-:W-:Y:S05]  /*65d0*/  BSYNC B1 ;  /* 0x0000000000017941 */ /* 0x000fea0003800000 */
.L_x_59:
        /* <DEDUP_REMOVED lines=12> */
.L_x_62:
[----:B------:R-:W-:Y:S05]  /*66a0*/  BSYNC B1 ;  /* 0x0000000000017941 */ /* 0x000fea0003800000 */
.L_x_61:
        /* <DEDUP_REMOVED lines=12> */
.L_x_64:
[----:B------:R-:W-:Y:S05]  /*6770*/  BSYNC B1 ;  /* 0x0000000000017941 */ /* 0x000fea0003800000 */
.L_x_63:
        /* <DEDUP_REMOVED lines=12> */
.L_x_66:
[----:B------:R-:W-:Y:S05]  /*6840*/  BSYNC B1 ;  /* 0x0000000000017941 */ /* 0x000fea0003800000 */
.L_x_65:
        /* <DEDUP_REMOVED lines=12> */
.L_x_68:
[----:B------:R-:W-:Y:S05]  /*6910*/  BSYNC B1 ;  /* 0x0000000000017941 */ /* 0x000fea0003800000 */
.L_x_67:
        /* <DEDUP_REMOVED lines=12> */
.L_x_70:
[----:B------:R-:W-:Y:S05]  /*69e0*/  BSYNC B1 ;  /* 0x0000000000017941 */ /* 0x000fea0003800000 */
.L_x_69:
        /* <DEDUP_REMOVED lines=12> */
.L_x_72:
[----:B------:R-:W-:Y:S05]  /*6ab0*/  BSYNC B1 ;  /* 0x0000000000017941 */ /* 0x000fea0003800000 */
.L_x_71:
        /* <DEDUP_REMOVED lines=12> */
.L_x_74:
[----:B------:R-:W-:Y:S05]  /*6b80*/  BSYNC B1 ;  /* 0x0000000000017941 */ /* 0x000fea0003800000 */
.L_x_73:
        /* <DEDUP_REMOVED lines=12> */
.L_x_76:
[----:B------:R-:W-:Y:S05]  /*6c50*/  BSYNC B1 ;  /* 0x0000000000017941 */ /* 0x000fea0003800000 */
.L_x_75:
        /* <DEDUP_REMOVED lines=12> */
.L_x_78:
[----:B------:R-:W-:Y:S05]  /*6d20*/  BSYNC B1 ;  /* 0x0000000000017941 */ /* 0x000fea0003800000 */
.L_x_77:
        /* <DEDUP_REMOVED lines=12> */
.L_x_80:
[----:B------:R-:W-:Y:S05]  /*6df0*/  BSYNC B1 ;  /* 0x0000000000017941 */ /* 0x000fea0003800000 */
.L_x_79:
        /* <DEDUP_REMOVED lines=12> */
.L_x_82:
[----:B------:R-:W-:Y:S05]  /*6ec0*/  BSYNC B1 ;  /* 0x0000000000017941 */ /* 0x000fea0003800000 */
.L_x_81:
        /* <DEDUP_REMOVED lines=12> */
.L_x_84:
[----:B------:R-:W-:Y:S05]  /*6f90*/  BSYNC B1 ;  /* 0x0000000000017941 */ /* 0x000fea0003800000 */
.L_x_83:
        /* <DEDUP_REMOVED lines=12> */
.L_x_86:
[----:B------:R-:W-:Y:S05]  /*7060*/  BSYNC B1 ;  /* 0x0000000000017941 */ /* 0x000fea0003800000 */
.L_x_85:
        /* <DEDUP_REMOVED lines=12> */
.L_x_88:
[----:B------:R-:W-:Y:S05]  /*7130*/  BSYNC B1 ;  /* 0x0000000000017941 */ /* 0x000fea0003800000 */
.L_x_87:
        /* <DEDUP_REMOVED lines=12> */
.L_x_90:
[----:B------:R-:W-:Y:S05]  /*7200*/  BSYNC B1 ;  /* 0x0000000000017941 */ /* 0x000fea0003800000 */
.L_x_89:
        /* <DEDUP_REMOVED lines=12> */
.L_x_92:
[----:B------:R-:W-:Y:S05]  /*72d0*/  BSYNC B1 ;  /* 0x0000000000017941 */ /* 0x000fea0003800000 */
.L_x_91:
        /* <DEDUP_REMOVED lines=12> */
.L_x_94:
[----:B------:R-:W-:Y:S05]  /*73a0*/  BSYNC B1 ;  /* 0x0000000000017941 */ /* 0x000fea0003800000 */
.L_x_93:
        /* <DEDUP_REMOVED lines=12> */
.L_x_96:
[----:B------:R-:W-:Y:S05]  /*7470*/  BSYNC B1 ;  /* 0x0000000000017941 */ /* 0x000fea0003800000 */
.L_x_95:
        /* <DEDUP_REMOVED lines=12> */
.L_x_98:
[----:B------:R-:W-:Y:S05]  /*7540*/  BSYNC B1 ;  /* 0x0000000000017941 */ /* 0x000fea0003800000 */
.L_x_97:
        /* <DEDUP_REMOVED lines=12> */
.L_x_100:
[----:B------:R-:W-:Y:S05]  /*7610*/  BSYNC B1 ;  /* 0x0000000000017941 */ /* 0x000fea0003800000 */
.L_x_99:
        /* <DEDUP_REMOVED lines=12> */
.L_x_102:
[----:B------:R-:W-:Y:S05]  /*76e0*/  BSYNC B1 ;  /* 0x0000000000017941 */ /* 0x000fea0003800000 */
.L_x_101:
        /* <DEDUP_REMOVED lines=12> */
.L_x_104:
[----:B------:R-:W-:Y:S05]  /*77b0*/  BSYNC B1 ;  /* 0x0000000000017941 */ /* 0x000fea0003800000 */
.L_x_103:
        /* <DEDUP_REMOVED lines=12> */
.L_x_106:
[----:B------:R-:W-:Y:S05]  /*7880*/  BSYNC B1 ;  /* 0x0000000000017941 */ /* 0x000fea0003800000 */
.L_x_105:
        /* <DEDUP_REMOVED lines=12> */
.L_x_108:
[----:B------:R-:W-:Y:S05]  /*7950*/  BSYNC B1 ;  /* 0x0000000000017941 */ /* 0x000fea0003800000 */
.L_x_107:
        /* <DEDUP_REMOVED lines=12> */
.L_x_110:
[----:B------:R-:W-:Y:S05]  /*7a20*/  BSYNC B1 ;  /* 0x0000000000017941 */ /* 0x000fea0003800000 */
.L_x_109:
        /* <DEDUP_REMOVED lines=12> */
.L_x_112:
[----:B------:R-:W-:Y:S05]  /*7af0*/  BSYNC B1 ;  /* 0x0000000000017941 */ /* 0x000fea0003800000 */
.L_x_111:
        /* <DEDUP_REMOVED lines=12> */
.L_x_114:
[----:B------:R-:W-:Y:S05]  /*7bc0*/  BSYNC B1 ;  /* 0x0000000000017941 */ /* 0x000fea0003800000 */
.L_x_113:
        /* <DEDUP_REMOVED lines=12> */
.L_x_116:
[----:B------:R-:W-:Y:S05]  /*7c90*/  BSYNC B1 ;  /* 0x0000000000017941 */ /* 0x000fea0003800000 */
.L_x_115:
        /* <DEDUP_REMOVED lines=12> */
.L_x_118:
[----:B------:R-:W-:Y:S05]  /*7d60*/  BSYNC B1 ;  /* 0x0000000000017941 */ /* 0x000fea0003800000 */
.L_x_117:
        /* <DEDUP_REMOVED lines=12> */
.L_x_120:
[----:B------:R-:W-:Y:S05]  /*7e30*/  BSYNC B1 ;  /* 0x0000000000017941 */ /* 0x000fea0003800000 */
.L_x_119:
        /* <DEDUP_REMOVED lines=12> */
.L_x_122:
[----:B------:R-:W-:Y:S05]  /*7f00*/  BSYNC B1 ;  /* 0x0000000000017941 */ /* 0x000fea0003800000 */
.L_x_121:
        /* <DEDUP_REMOVED lines=12> */
.L_x_124:
[----:B------:R-:W-:Y:S05]  /*7fd0*/  BSYNC B1 ;  /* 0x0000000000017941 */ /* 0x000fea0003800000 */
.L_x_123:
        /* <DEDUP_REMOVED lines=12> */
.L_x_126:
[----:B------:R-:W-:Y:S05]  /*80a0*/  BSYNC B1 ;  /* 0x0000000000017941 */ /* 0x000fea0003800000 */
.L_x_125:
        /* <DEDUP_REMOVED lines=12> */
.L_x_128:
[----:B------:R-:W-:Y:S05]  /*8170*/  BSYNC B1 ;  /* 0x0000000000017941 */ /* 0x000fea0003800000 */
.L_x_127:
        /* <DEDUP_REMOVED lines=12> */
.L_x_130:
[----:B------:R-:W-:Y:S05]  /*8240*/  BSYNC B1 ;  /* 0x0000000000017941 */ /* 0x000fea0003800000 */
.L_x_129:
        /* <DEDUP_REMOVED lines=12> */
.L_x_132:
[----:B------:R-:W-:Y:S05]  /*8310*/  BSYNC B1 ;  /* 0x0000000000017941 */ /* 0x000fea0003800000 */
.L_x_131:
        /* <DEDUP_REMOVED lines=12> */
.L_x_134:
[----:B------:R-:W-:Y:S05]  /*83e0*/  BSYNC B1 ;  /* 0x0000000000017941 */ /* 0x000fea0003800000 */
.L_x_133:
        /* <DEDUP_REMOVED lines=12> */
.L_x_136:
[----:B------:R-:W-:Y:S05]  /*84b0*/  BSYNC B1 ;  /* 0x0000000000017941 */ /* 0x000fea0003800000 */
.L_x_135:
        /* <DEDUP_REMOVED lines=12> */
.L_x_138:
[----:B------:R-:W-:Y:S05]  /*8580*/  BSYNC B1 ;  /* 0x0000000000017941 */ /* 0x000fea0003800000 */
.L_x_137:
        /* <DEDUP_REMOVED lines=12> */
.L_x_140:
[----:B------:R-:W-:Y:S05]  /*8650*/  BSYNC B1 ;  /* 0x0000000000017941 */ /* 0x000fea0003800000 */
.L_x_139:
        /* <DEDUP_REMOVED lines=12> */
.L_x_142:
[----:B------:R-:W-:Y:S05]  /*8720*/  BSYNC B1 ;  /* 0x0000000000017941 */ /* 0x000fea0003800000 */
.L_x_141:
        /* <DEDUP_REMOVED lines=12> */
.L_x_144:
[----:B------:R-:W-:Y:S05]  /*87f0*/  BSYNC B1 ;  /* 0x0000000000017941 */ /* 0x000fea0003800000 */
.L_x_143:
        /* <DEDUP_REMOVED lines=12> */
.L_x_146:
[----:B------:R-:W-:Y:S05]  /*88c0*/  BSYNC B1 ;  /* 0x0000000000017941 */ /* 0x000fea0003800000 */
.L_x_145:
        /* <DEDUP_REMOVED lines=12> */
.L_x_148:
[----:B------:R-:W-:Y:S05]  /*8990*/  BSYNC B1 ;  /* 0x0000000000017941 */ /* 0x000fea0003800000 */
.L_x_147:
        /* <DEDUP_REMOVED lines=12> */
.L_x_150:
[----:B------:R-:W-:Y:S05]  /*8a60*/  BSYNC B1 ;  /* 0x0000000000017941 */ /* 0x000fea0003800000 */
.L_x_149:
        /* <DEDUP_REMOVED lines=12> */
.L_x_152:
[----:B------:R-:W-:Y:S05]  /*8b30*/  BSYNC B1 ;  /* 0x0000000000017941 */ /* 0x000fea0003800000 */
.L_x_151:
        /* <DEDUP_REMOVED lines=12> */
.L_x_154:
[----:B------:R-:W-:Y:S05]  /*8c00*/  BSYNC B1 ;  /* 0x0000000000017941 */ /* 0x000fea0003800000 */
.L_x_153:
        /* <DEDUP_REMOVED lines=12> */
.L_x_156:
[----:B------:R-:W-:Y:S05]  /*8cd0*/  BSYNC B1 ;  /* 0x0000000000017941 */ /* 0x000fea0003800000 */
.L_x_155:
        /* <DEDUP_REMOVED lines=12> */
.L_x_158:
[----:B------:R-:W-:Y:S05]  /*8da0*/  BSYNC B1 ;  /* 0x0000000000017941 */ /* 0x000fea0003800000 */
.L_x_157:
        /* <DEDUP_REMOVED lines=12> */
.L_x_160:
[----:B------:R-:W-:Y:S05]  /*8e70*/  BSYNC B1 ;  /* 0x0000000000017941 */ /* 0x000fea0003800000 */
.L_x_159:
        /* <DEDUP_REMOVED lines=12> */
.L_x_162:
[----:B------:R-:W-:Y:S05]  /*8f40*/  BSYNC B1 ;  /* 0x0000000000017941 */ /* 0x000fea0003800000 */
.L_x_161:
        /* <DEDUP_REMOVED lines=12> */
.L_x_164:
[----:B------:R-:W-:Y:S05]  /*9010*/  BSYNC B1 ;  /* 0x0000000000017941 */ /* 0x000fea0003800000 */
.L_x_163:
        /* <DEDUP_REMOVED lines=12> */
.L_x_166:
[----:B------:R-:W-:Y:S05]  /*90e0*/  BSYNC B1 ;  /* 0x0000000000017941 */ /* 0x000fea0003800000 */
.L_x_165:
        /* <DEDUP_REMOVED lines=12> */
.L_x_168:
[----:B------:R-:W-:Y:S05]  /*91b0*/  BSYNC B1 ;  /* 0x0000000000017941 */ /* 0x000fea0003800000 */
.L_x_167:
        /* <DEDUP_REMOVED lines=12> */
.L_x_170:
[----:B------:R-:W-:Y:S05]  /*9280*/  BSYNC B1 ;  /* 0x0000000000017941 */ /* 0x000fea0003800000 */
.L_x_169:
        /* <DEDUP_REMOVED lines=12> */
.L_x_172:
[----:B------:R-:W-:Y:S05]  /*9350*/  BSYNC B1 ;  /* 0x0000000000017941 */ /* 0x000fea0003800000 */
.L_x_171:
        /* <DEDUP_REMOVED lines=12> */
.L_x_174:
[----:B------:R-:W-:Y:S05]  /*9420*/  BSYNC B1 ;  /* 0x0000000000017941 */ /* 0x000fea0003800000 */
.L_x_173:
        /* <DEDUP_REMOVED lines=12> */
.L_x_176:
[----:B------:R-:W-:Y:S05]  /*94f0*/  BSYNC B1 ;  /* 0x0000000000017941 */ /* 0x000fea0003800000 */
.L_x_175:
        /* <DEDUP_REMOVED lines=12> */
.L_x_178:
[----:B------:R-:W-:Y:S05]  /*95c0*/  BSYNC B1 ;  /* 0x0000000000017941 */ /* 0x000fea0003800000 */
.L_x_177:
        /* <DEDUP_REMOVED lines=12> */
.L_x_180:
[----:B------:R-:W-:Y:S05]  /*9690*/  BSYNC B1 ;  /* 0x0000000000017941 */ /* 0x000fea0003800000 */
.L_x_179:
        /* <DEDUP_REMOVED lines=12> */
.L_x_182:
[----:B------:R-:W-:Y:S05]  /*9760*/  BSYNC B1 ;  /* 0x0000000000017941 */ /* 0x000fea0003800000 */
.L_x_181:
        /* <DEDUP_REMOVED lines=12> */
.L_x_184:
[----:B------:R-:W-:Y:S05]  /*9830*/  BSYNC B1 ;  /* 0x0000000000017941 */ /* 0x000fea0003800000 */
.L_x_183:
        /* <DEDUP_REMOVED lines=12> */
.L_x_186:
[----:B------:R-:W-:Y:S05]  /*9900*/  BSYNC B1 ;  /* 0x0000000000017941 */ /* 0x000fea0003800000 */
.L_x_185:
        /* <DEDUP_REMOVED lines=12> */
.L_x_188:
[----:B------:R-:W-:Y:S05]  /*99d0*/  BSYNC B1 ;  /* 0x0000000000017941 */ /* 0x000fea0003800000 */
.L_x_187:
        /* <DEDUP_REMOVED lines=12> */
.L_x_190:
[----:B------:R-:W-:Y:S05]  /*9aa0*/  BSYNC B1 ;  /* 0x0000000000017941 */ /* 0x000fea0003800000 */
.L_x_189:
        /* <DEDUP_REMOVED lines=12> */
.L_x_192:
[----:B------:R-:W-:Y:S05]  /*9b70*/  BSYNC B1 ;  /* 0x0000000000017941 */ /* 0x000fea0003800000 */
.L_x_191:
        /* <DEDUP_REMOVED lines=12> */
.L_x_194:
[----:B------:R-:W-:Y:S05]  /*9c40*/  BSYNC B1 ;  /* 0x0000000000017941 */ /* 0x000fea0003800000 */
.L_x_193:
        /* <DEDUP_REMOVED lines=12> */
.L_x_196:
[----:B------:R-:W-:Y:S05]  /*9d10*/  BSYNC B1 ;  /* 0x0000000000017941 */ /* 0x000fea0003800000 */
.L_x_195:
[----:B-----5:R-:W-:Y:S01]  /*9d20*/  LOP3.LUT R32, R32, 0xff, RZ, 0xc0, !PT ;  /* 0x000000ff20207812 */ /* 0x020fe200078ec0ff */
[----:B------:R-:W-:Y:S01]  /*9d30*/  BSSY B1, `(.L_x_197) ;  /* 0x000000b000017945 */ /* 0x000fe20003800000 */
[----:B------:R-:W-:Y:S02]  /*9d40*/  ISETP.LT.OR P5, PT, R34, 0x99, !P2 ;  /* 0x000000992200780c */ /* 0x000fe400057a1670 */
[----:B------:R-:W-:-:S05]  /*9d50*/  F2FP.F16.E5M2.UNPACK_B R32, R32 ;  /* 0x00000020ff20723e */ /* 0x000fca00020004ff */
[----:B------:R-:W-:-:S05]  /*9d60*/  HADD2.F32 R32, -RZ, R32.H0_H0 ;  /* 0x20000020ff207230 */ /* 0x000fca0000004100 */
[----:B------:R-:W-:-:S04]  /*9d70*/  FMUL R32, R32, UR31 ;  /* 0x0000001f20207c20 */ /* 0x000fc80008400000 */
[----:B------:R-:W-:Y:S01]  /*9d80*/  FFMA R32, R23, UR32, R32 ;  /* 0x0000002017207c23 */ /* 0x000fe20008000020 */
[----:B------:R-:W-:-:S04]  /*9d90*/  PRMT R23, RZ, 0x7610, R23 ;  /* 0x00007610ff177816 */ /* 0x000fc80000000017 */
[----:B0-----:R-:W-:-:S05]  /*9da0*/  F2FP.SATFINITE.E5M2.F32.PACK_AB_MERGE_C R33, RZ, R32, RZ ;  /* 0x00000020ff21723e */ /* 0x001fca00048060ff */
[----:B------:R0:W-:Y:S01]  /*9db0*/  @!P4 STG.E.U8 desc[UR20][R24.64+0x99], R33 ;  /* 0x000099211800c986 */ /* 0x0001e2000c101114 */
[----:B------:R-:W-:Y:S05]  /*9dc0*/  @P5 BRA `(.L_x_198) ;  /* 0x0000000000045947 */ /* 0x000fea0003800000 */
[----:B------:R0:W5:Y:S02]  /*9dd0*/  LDG.E.U8 R23, desc[UR20][R30.64+0x98] ;  /* 0x000098141e177981 */ /* 0x000164000c1e1100 */
.L_x_198:
[----:B------:R-:W-:Y:S05]  /*9de0*/  BSYNC B1 ;  /* 0x0000000000017941 */ /* 0x000fea0003800000 */
.L_x_197:
        /* <DEDUP_REMOVED lines=8> */
[----:B------:R-:W-:-:S05]  /*9e70*/  F2FP.SATFINITE.E5M2.F32.PACK_AB_MERGE_C R23, RZ, R23, RZ ;  /* 0x00000017ff17723e */ /* 0x000fca00048060ff */
[----:B------:R0:W-:Y:S01]  /*9e80*/  @!P5 STG.E.U8 desc[UR20][R26.64+0x98], R23 ;  /* 0x000098171a00d986 */ /* 0x0001e2000c101114 */
[----:B------:R-:W-:Y:S05]  /*9e90*/  @P4 BRA `(.L_x_200) ;  /* 0x0000000000044947 */ /* 0x000fea0003800000 */
[----:B------:R0:W5:Y:S02]  /*9ea0*/  LDG.E.U8 R22, desc[UR20][R30.64+0x99] ;  /* 0x000099141e167981 */ /* 0x000164000c1e1100 */
.L_x_200:
[----:B------:R-:W-:Y:S05]  /*9eb0*/  BSYNC B1 ;  /* 0x0000000000017941 */ /* 0x000fea0003800000 */
.L_x_199:
        /* <DEDUP_REMOVED lines=12> */
.L_x_202:
[----:B------:R-:W-:Y:S05]  /*9f80*/  BSYNC B1 ;  /* 0x0000000000017941 */ /* 0x000fea0003800000 */
.L_x_201:
        /* <DEDUP_REMOVED lines=12> */
.L_x_204:
[----:B------:R-:W-:Y:S05]  /*a050*/  BSYNC B1 ;  /* 0x0000000000017941 */ /* 0x000fea0003800000 */
.L_x_203:
        /* <DEDUP_REMOVED lines=12> */
.L_x_206:
[----:B------:R-:W-:Y:S05]  /*a120*/  BSYNC B1 ;  /* 0x0000000000017941 */ /* 0x000fea0003800000 */
.L_x_205:
        /* <DEDUP_REMOVED lines=12> */
.L_x_208:
[----:B------:R-:W-:Y:S05]  /*a1f0*/  BSYNC B1 ;  /* 0x0000000000017941 */ /* 0x000fea0003800000 */
.L_x_207:
        /* <DEDUP_REMOVED lines=12> */
.L_x_210:
[----:B------:R-:W-:Y:S05]  /*a2c0*/  BSYNC B1 ;  /* 0x0000000000017941 */ /* 0x000fea0003800000 */
.L_x_209:
        /* <DEDUP_REMOVED lines=12> */
.L_x_212:
[----:B------:R-:W-:Y:S05]  /*a390*/  BSYNC B1 ;  /* 0x0000000000017941 */ /* 0x000fea0003800000 */
.L_x_211:
        /* <DEDUP_REMOVED lines=12> */
.L_x_214:
[----:B------:R-:W-:Y:S05]  /*a460*/  BSYNC B1 ;  /* 0x0000000000017941 */ /* 0x000fea0003800000 */
.L_x_213:
        /* <DEDUP_REMOVED lines=12> */
.L_x_216:
[----:B------:R-:W-:Y:S05]  /*a530*/  BSYNC B1 ;  /* 0x0000000000017941 */ /* 0x000fea0003800000 */
.L_x_215:
        /* <DEDUP_REMOVED lines=12> */
.L_x_218:
[----:B------:R-:W-:Y:S05]  /*a600*/  BSYNC B1 ;  /* 0x0000000000017941 */ /* 0x000fea0003800000 */
.L_x_217:
        /* <DEDUP_REMOVED lines=12> */
.L_x_220:
[----:B------:R-:W-:Y:S05]  /*a6d0*/  BSYNC B1 ;  /* 0x0000000000017941 */ /* 0x000fea0003800000 */
.L_x_219:
        /* <DEDUP_REMOVED lines=12> */
.L_x_222:
[----:B------:R-:W-:Y:S05]  /*a7a0*/  BSYNC B1 ;  /* 0x0000000000017941 */ /* 0x000fea0003800000 */
.L_x_221:
        /* <DEDUP_REMOVED lines=12> */
.L_x_224:
[----:B------:R-:W-:Y:S05]  /*a870*/  BSYNC B1 ;  /* 0x0000000000017941 */ /* 0x000fea0003800000 */
.L_x_223:
        /* <DEDUP_REMOVED lines=12> */
.L_x_226:
[----:B------:R-:W-:Y:S05]  /*a940*/  BSYNC B1 ;  /* 0x0000000000017941 */ /* 0x000fea0003800000 */
.L_x_225:
        /* <DEDUP_REMOVED lines=12> */
.L_x_228:
[----:B------:R-:W-:Y:S05]  /*aa10*/  BSYNC B1 ;  /* 0x0000000000017941 */ /* 0x000fea0003800000 */
.L_x_227:
        /* <DEDUP_REMOVED lines=12> */
.L_x_230:
[----:B------:R-:W-:Y:S05]  /*aae0*/  BSYNC B1 ;  /* 0x0000000000017941 */ /* 0x000fea0003800000 */
.L_x_229:
        /* <DEDUP_REMOVED lines=12> */
.L_x_232:
[----:B------:R-:W-:Y:S05]  /*abb0*/  BSYNC B1 ;  /* 0x0000000000017941 */ /* 0x000fea0003800000 */
.L_x_231:
        /* <DEDUP_REMOVED lines=12> */
.L_x_234:
[----:B------:R-:W-:Y:S05]  /*ac80*/  BSYNC B1 ;  /* 0x0000000000017941 */ /* 0x000fea0003800000 */
.L_x_233:
        /* <DEDUP_REMOVED lines=12> */
.L_x_236:
[----:B------:R-:W-:Y:S05]  /*ad50*/  BSYNC B1 ;  /* 0x0000000000017941 */ /* 0x000fea0003800000 */
.L_x_235:
        /* <DEDUP_REMOVED lines=12> */
.L_x_238:
[----:B------:R-:W-:Y:S05]  /*ae20*/  BSYNC B1 ;  /* 0x0000000000017941 */ /* 0x000fea0003800000 */
.L_x_237:
        /* <DEDUP_REMOVED lines=12> */
.L_x_240:
[----:B------:R-:W-:Y:S05]  /*aef0*/  BSYNC B1 ;  /* 0x0000000000017941 */ /* 0x000fea0003800000 */
.L_x_239:
[----:B-----5:R-:W-:Y:S01]  /*af00*/  LOP3.LUT R2, R2, 0xff, RZ, 0xc0, !PT ;  /* 0x000000ff02027812 */ /* 0x020fe200078ec0ff */
[----:B------:R-:W-:Y:S01]  /*af10*/  BSSY B1, `(.L_x_241) ;  /* 0x000000b000017945 */ /* 0x000fe20003800000 */
[----:B------:R-:W-:Y:S02]  /*af20*/  ISETP.LT.OR P5, PT, R34, 0xc9, !P1 ;  /* 0x000000c92200780c */ /* 0x000fe40004fa1670 */
[----:B------:R-:W-:-:S05]  /*af30*/  F2FP.F16.E5M2.UNPACK_B R2, R2 ;  /* 0x00000002ff02723e */ /* 0x000fca00020004ff */
[----:B------:R-:W-:-:S05]  /*af40*/  HADD2.F32 R2, -RZ, R2.H0_H0 ;  /* 0x20000002ff027230 */ /* 0x000fca0000004100 */
[----:B0-----:R-:W-:-:S04]  /*af50*/  FMUL R3, R2, UR31 ;  /* 0x0000001f02037c20 */ /* 0x001fc80008400000 */
[----:B------:R-:W-:Y:S01]  /*af60*/  FFMA R3, R0, UR32, R3 ;  /* 0x0000002000037c23 */ /* 0x000fe20008000003 */
[----:B------:R-:W-:-:S04]  /*af70*/  PRMT R0, RZ, 0x7610, R0 ;  /* 0x00007610ff007816 */ /* 0x000fc80000000000 */
[----:B------:R-:W-:-:S05]  /*af80*/  F2FP.SATFINITE.E5M2.F32.PACK_AB_MERGE_C R3, RZ, R3, RZ ;  /* 0x00000003ff03723e */ /* 0x000fca00048060ff */
[----:B------:R0:W-:Y:S01]  /*af90*/  @!P4 STG.E.U8 desc[UR20][R26.64+0xc1], R3 ;  /* 0x0000c1031a00c986 */ /* 0x0001e2000c101114 */
[----:B------:R-:W-:Y:S05]  /*afa0*/  @P5 BRA `(.L_x_242) ;  /* 0x0000000000045947 */ /* 0x000fea0003800000 */
[----:B------:R0:W5:Y:S02]  /*afb0*/  LDG.E.U8 R0, desc[UR20][R28.64+0xc8] ;  /* 0x0000c8141c007981 */ /* 0x000164000c1e1100 */
.L_x_242:
[----:B------:R-:W-:Y:S05]  /*afc0*/  BSYNC B1 ;  /* 0x0000000000017941 */ /* 0x000fea0003800000 */
.L_x_241:
[----:B------:R-:W2:Y:S01]  /*afd0*/  LDL.LU R2, [R1] ;  /* 0x0000000001027983 */ /* 0x000ea20000300800 */
[----:B-----5:R-:W-:Y:S01]  /*afe0*/  LOP3.LUT R0, R0, 0xff, RZ, 0xc0, !PT ;  /* 0x000000ff00007812 */ /* 0x020fe200078ec0ff */
[----:B------:R-:W-:Y:S01]  /*aff0*/  BSSY B1, `(.L_x_243) ;  /* 0x000000b000017945 */ /* 0x000fe20003800000 */
[----:B------:R-:W-:Y:S02]  /*b000*/  ISETP.LT.OR P4, PT, R34, 0xca, !P1 ;  /* 0x000000ca2200780c */ /* 0x000fe40004f81670 */
[----:B------:R-:W-:-:S05]  /*b010*/  F2FP.F16.E5M2.UNPACK_B R0, R0 ;  /* 0x00000000ff00723e */ /* 0x000fca00020004ff */
[----:B------:R-:W-:-:S05]  /*b020*/  HADD2.F32 R0, -RZ, R0.H0_H0 ;  /* 0x20000000ff007230 */ /* 0x000fca0000004100 */
[----:B------:R-:W-:-:S04]  /*b030*/  FMUL R0, R0, UR31 ;  /* 0x0000001f00007c20 */ /* 0x000fc80008400000 */
[----:B--2---:R-:W-:-:S05]  /*b040*/  FFMA R0, R2, UR32, R0 ;  /* 0x0000002002007c23 */ /* 0x004fca0008000000 */
[----:B0-----:R-:W-:Y:S02]  /*b050*/  F2FP.SATFINITE.E5M2.F32.PACK_AB_MERGE_C R3, RZ, R0, RZ ;  /* 0x00000000ff03723e */ /* 0x001fe400048060ff */
[----:B------:R-:W-:-:S03]  /*b060*/  PRMT R0, RZ, 0x7610, R0 ;  /* 0x00007610ff007816 */ /* 0x000fc60000000000 */
[----:B------:R0:W-:Y:S01]  /*b070*/  @!P5 STG.E.U8 desc[UR20][R24.64+0xc8], R3 ;  /* 0x0000c8031800d986 */ /* 0x0001e2000c101114 */
[----:B------:R-:W-:Y:S05]  /*b080*/  @P4 BRA `(.L_x_244) ;  /* 0x0000000000044947 */ /* 0x000fea0003800000 */
[----:B------:R2:W5:Y:S02]  /*b090*/  LDG.E.U8 R0, desc[UR20][R28.64+0xc9] ;  /* 0x0000c9141c007981 */ /* 0x000564000c1e1100 */
.L_x_244:
[----:B------:R-:W-:Y:S05]  /*b0a0*/  BSYNC B1 ;  /* 0x0000000000017941 */ /* 0x000fea0003800000 */
.L_x_243:
[----:B------:R-:W3:Y:S01]  /*b0b0*/  LDL.LU R2, [R1+0x4] ;  /* 0x0000040001027983 */ /* 0x000ee20000300800 */
[----:B-----5:R-:W-:Y:S01]  /*b0c0*/  LOP3.LUT R0, R0, 0xff, RZ, 0xc0, !PT ;  /* 0x000000ff00007812 */ /* 0x020fe200078ec0ff */
[----:B------:R-:W-:Y:S01]  /*b0d0*/  BSSY B1, `(.L_x_245) ;  /* 0x000000b000017945 */ /* 0x000fe20003800000 */
[----:B------:R-:W-:Y:S02]  /*b0e0*/  ISETP.LT.OR P5, PT, R34, 0xc9, !P2 ;  /* 0x000000c92200780c */ /* 0x000fe400057a1670 */
[----:B------:R-:W-:-:S05]  /*b0f0*/  F2FP.F16.E5M2.UNPACK_B R0, R0 ;  /* 0x00000000ff00723e */ /* 0x000fca00020004ff */
[----:B------:R-:W-:-:S05]  /*b100*/  HADD2.F32 R0, -RZ, R0.H0_H0 ;  /* 0x20000000ff007230 */ /* 0x000fca0000004100 */
[----:B------:R-:W-:-:S04]  /*b110*/  FMUL R0, R0, UR31 ;  /* 0x0000001f00007c20 */ /* 0x000fc80008400000 */
[----:B---3--:R-:W-:-:S05]  /*b120*/  FFMA R0, R2, UR32, R0 ;  /* 0x0000002002007c23 */ /* 0x008fca0008000000 */
[----:B0-----:R-:W-:Y:S02]  /*b130*/  F2FP.SATFINITE.E5M2.F32.PACK_AB_MERGE_C R3, RZ, R0, RZ ;  /* 0x00000000ff03723e */ /* 0x001fe400048060ff */
[----:B------:R-:W-:-:S03]  /*b140*/  PRMT R0, RZ, 0x7610, R0 ;  /* 0x00007610ff007816 */ /* 0x000fc60000000000 */
[----:B------:R0:W-:Y:S01]  /*b150*/  @!P4 STG.E.U8 desc[UR20][R24.64+0xc9], R3 ;  /* 0x0000c9031800c986 */ /* 0x0001e2000c101114 */
[----:B------:R-:W-:Y:S05]  /*b160*/  @P5 BRA `(.L_x_246) ;  /* 0x0000000000045947 */ /* 0x000fea0003800000 */
[----:B------:R3:W5:Y:S02]  /*b170*/  LDG.E.U8 R0, desc[UR20][R30.64+0xc8] ;  /* 0x0000c8141e007981 */ /* 0x000764000c1e1100 */
.L_x_246:
[----:B------:R-:W-:Y:S05]  /*b180*/  BSYNC B1 ;  /* 0x0000000000017941 */ /* 0x000fea0003800000 */
.L_x_245:
[----:B------:R-:W2:Y:S01]  /*b190*/  LDL.LU R2, [R1+0x8] ;  /* 0x0000080001027983 */ /* 0x000ea20000300800 */
        /* <DEDUP_REMOVED lines=12> */
.L_x_248:
[----:B------:R-:W-:Y:S05]  /*b260*/  BSYNC B1 ;  /* 0x0000000000017941 */ /* 0x000fea0003800000 */
.L_x_247:
        /* <DEDUP_REMOVED lines=13> */
.L_x_250:
[----:B------:R-:W-:Y:S05]  /*b340*/  BSYNC B1 ;  /* 0x0000000000017941 */ /* 0x000fea0003800000 */
.L_x_249:
        /* <DEDUP_REMOVED lines=13> */
.L_x_252:
[----:B------:R-:W-:Y:S05]  /*b420*/  BSYNC B1 ;  /* 0x0000000000017941 */ /* 0x000fea0003800000 */
.L_x_251:
        /* <DEDUP_REMOVED lines=13> */
.L_x_254:
[----:B------:R-:W-:Y:S05]  /*b500*/  BSYNC B1 ;  /* 0x0000000000017941 */ /* 0x000fea0003800000 */
.L_x_253:
        /* <DEDUP_REMOVED lines=13> */
.L_x_256:
[----:B------:R-:W-:Y:S05]  /*b5e0*/  BSYNC B1 ;  /* 0x0000000000017941 */ /* 0x000fea0003800000 */
.L_x_255:
        /* <DEDUP_REMOVED lines=13> */
.L_x_258:
[----:B------:R-:W-:Y:S05]  /*b6c0*/  BSYNC B1 ;  /* 0x0000000000017941 */ /* 0x000fea0003800000 */
.L_x_257:
        /* <DEDUP_REMOVED lines=13> */
.L_x_260:
[----:B------:R-:W-:Y:S05]  /*b7a0*/  BSYNC B1 ;  /* 0x0000000000017941 */ /* 0x000fea0003800000 */
.L_x_259:
        /* <DEDUP_REMOVED lines=13> */
.L_x_262:
[----:B------:R-:W-:Y:S05]  /*b880*/  BSYNC B1 ;  /* 0x0000000000017941 */ /* 0x000fea0003800000 */
.L_x_261:
        /* <DEDUP_REMOVED lines=13> */
.L_x_264:
[----:B------:R-:W-:Y:S05]  /*b960*/  BSYNC B1 ;  /* 0x0000000000017941 */ /* 0x000fea0003800000 */
.L_x_263:
        /* <DEDUP_REMOVED lines=13> */
.L_x_266:
[----:B------:R-:W-:Y:S05]  /*ba40*/  BSYNC B1 ;  /* 0x0000000000017941 */ /* 0x000fea0003800000 */
.L_x_265:
        /* <DEDUP_REMOVED lines=13> */
.L_x_268:
[----:B------:R-:W-:Y:S05]  /*bb20*/  BSYNC B1 ;  /* 0x0000000000017941 */ /* 0x000fea0003800000 */
.L_x_267:
        /* <DEDUP_REMOVED lines=13> */
.L_x_270:
[----:B------:R-:W-:Y:S05]  /*bc00*/  BSYNC B1 ;  /* 0x0000000000017941 */ /* 0x000fea0003800000 */
.L_x_269:
        /* <DEDUP_REMOVED lines=13> */
.L_x_272:
[----:B------:R-:W-:Y:S05]  /*bce0*/  BSYNC B1 ;  /* 0x0000000000017941 */ /* 0x000fea0003800000 */
.L_x_271:
        /* <DEDUP_REMOVED lines=13> */
.L_x_274:
[----:B------:R-:W-:Y:S05]  /*bdc0*/  BSYNC B1 ;  /* 0x0000000000017941 */ /* 0x000fea0003800000 */
.L_x_273:
        /* <DEDUP_REMOVED lines=13> */
.L_x_276:
[----:B------:R-:W-:Y:S05]  /*bea0*/  BSYNC B1 ;  /* 0x0000000000017941 */ /* 0x000fea0003800000 */
.L_x_275:
        /* <DEDUP_REMOVED lines=13> */
.L_x_278:
[----:B------:R-:W-:Y:S05]  /*bf80*/  BSYNC B1 ;  /* 0x0000000000017941 */ /* 0x000fea0003800000 */
.L_x_277:
        /* <DEDUP_REMOVED lines=13> */
.L_x_280:
[----:B------:R-:W-:Y:S05]  /*c060*/  BSYNC B1 ;  /* 0x0000000000017941 */ /* 0x000fea0003800000 */
.L_x_279:
        /* <DEDUP_REMOVED lines=13> */
.L_x_282:
[----:B------:R-:W-:Y:S05]  /*c140*/  BSYNC B1 ;  /* 0x0000000000017941 */ /* 0x000fea0003800000 */
.L_x_281:
        /* <DEDUP_REMOVED lines=13> */
.L_x_284:
[----:B------:R-:W-:Y:S05]  /*c220*/  BSYNC B1 ;  /* 0x0000000000017941 */ /* 0x000fea0003800000 */
.L_x_283:
        /* <DEDUP_REMOVED lines=13> */
.L_x_286:
[----:B------:R-:W-:Y:S05]  /*c300*/  BSYNC B1 ;  /* 0x0000000000017941 */ /* 0x000fea0003800000 */
.L_x_285:
        /* <DEDUP_REMOVED lines=13> */
.L_x_288:
[----:B------:R-:W-:Y:S05]  /*c3e0*/  BSYNC B1 ;  /* 0x0000000000017941 */ /* 0x000fea0003800000 */
.L_x_287:
        /* <DEDUP_REMOVED lines=13> */
.L_x_290:
[----:B------:R-:W-:Y:S05]  /*c4c0*/  BSYNC B1 ;  /* 0x0000000000017941 */ /* 0x000fea0003800000 */
.L_x_289:
        /* <DEDUP_REMOVED lines=13> */
.L_x_292:
[----:B------:R-:W-:Y:S05]  /*c5a0*/  BSYNC B1 ;  /* 0x0000000000017941 */ /* 0x000fea0003800000 */
.L_x_291:
        /* <DEDUP_REMOVED lines=13> */
.L_x_294:
[----:B------:R-:W-:Y:S05]  /*c680*/  BSYNC B1 ;  /* 0x0000000000017941 */ /* 0x000fea0003800000 */
.L_x_293:
        /* <DEDUP_REMOVED lines=13> */
.L_x_296:
[----:B------:R-:W-:Y:S05]  /*c760*/  BSYNC B1 ;  /* 0x0000000000017941 */ /* 0x000fea0003800000 */
.L_x_295:
[----:B------:R-:W-:Y:S05]  /*c770*/  @P2 BRA `(.L_x_297) ;  /* 0x00000020009c2947 */ /* 0x000fea0003800000 */
[----:B------:R-:W2:Y:S01]  /*c780*/  LDL.LU R2, [R1+0x6c] ;  /* 0x00006c0001027983 */ /* 0x000ea20000300800 */
[----:B-----5:R-:W-:-:S04]  /*c790*/  LOP3.LUT R0, R0, 0xff, RZ, 0xc0, !PT ;  /* 0x000000ff00007812 */ /* 0x020fc800078ec0ff */
[----:B------:R-:W-:-:S05]  /*c7a0*/  F2FP.F16.E5M2.UNPACK_B R0, R0 ;  /* 0x00000000ff00723e */ /* 0x000fca00020004ff */
[----:B------:R-:W-:-:S05]  /*c7b0*/  HADD2.F32 R0, -RZ, R0.H0_H0 ;  /* 0x20000000ff007230 */ /* 0x000fca0000004100 */
[----:B------:R-:W-:-:S04]  /*c7c0*/  FMUL R0, R0, UR31 ;  /* 0x0000001f00007c20 */ /* 0x000fc80008400000 */
[----:B--2---:R-:W-:-:S05]  /*c7d0*/  FFMA R0, R2, UR32, R0 ;  /* 0x0000002002007c23 */ /* 0x004fca0008000000 */
[----:B0-----:R-:W-:-:S05]  /*c7e0*/  F2FP.SATFINITE.E5M2.F32.PACK_AB_MERGE_C R3, RZ, R0, RZ ;  /* 0x00000000ff03723e */ /* 0x001fca00048060ff */
[----:B------:R0:W-:Y:S01]  /*c7f0*/  STG.E.U8 desc[UR20][R26.64+0xf9], R3 ;  /* 0x0000f9031a007986 */ /* 0x0001e2000c101114 */
[----:B------:R-:W-:Y:S05]  /*c800*/  BRA `(.L_x_297) ;  /* 0x0000002000787947 */ /* 0x000fea0003800000 */
.L_x_40:
[C---:B------:R-:W-:Y:S01]  /*c810*/  ISETP.GE.AND P2, PT, R39.reuse, 0x1, PT ;  /* 0x000000012700780c */ /* 0x040fe20003f46270 */
[----:B------:R-:W-:Y:S01]  /*c820*/  FMUL R228, R228, UR32 ;  /* 0x00000020e4e47c20 */ /* 0x000fe20008400000 */
[----:B------:R-:W-:Y:S01]  /*c830*/  ISETP.GE.AND P1, PT, R39, 0x9, PT ;  /* 0x000000092700780c */ /* 0x000fe20003f26270 */
[----:B------:R-:W-:Y:S01]  /*c840*/  FMUL R227, R227, UR32 ;  /* 0x00000020e3e37c20 */ /* 0x000fe20008400000 */
[----:B------:R-:W-:Y:S01]  /*c850*/  ISETP.LT.OR P4, PT, R34, 0x1, !P2 ;  /* 0x000000012200780c */ /* 0x000fe20005781670 */
[----:B------:R-:W-:Y:S01]  /*c860*/  FMUL R226, R226, UR32 ;  /* 0x00000020e2e27c20 */ /* 0x000fe20008400000 */
[C---:B------:R-:W-:Y:S02]  /*c870*/  ISETP.LT.OR P5, PT, R34.reuse, 0x2, !P2 ;  /* 0x000000022200780c */ /* 0x040fe400057a1670 */
[----:B------:R-:W-:Y:S02]  /*c880*/  ISETP.LT.OR P6, PT, R34, 0x1, !P1 ;  /* 0x000000012200780c */ /* 0x000fe40004fc1670 */
[----:B------:R-:W-:-:S02]  /*c890*/  F2FP.SATFINITE.E5M2.F32.PACK_AB_MERGE_C R29, RZ, R228, RZ ;  /* 0x000000e4ff1d723e */ /* 0x000fc400048060ff */
[----:B------:R-:W-:Y:S02]  /*c8a0*/  F2FP.SATFINITE.E5M2.F32.PACK_AB_MERGE_C R227, RZ, R227, RZ ;  /* 0x000000e3ffe3723e */ /* 0x000fe400048060ff */
[----:B------:R-:W-:Y:S01]  /*c8b0*/  F2FP.SATFINITE.E5M2.F32.PACK_AB_MERGE_C R31, RZ, R226, RZ ;  /* 0x000000e2ff1f723e */ /* 0x000fe200048060ff */
[----:B------:R-:W-:Y:S01]  /*c8c0*/  FMUL R225, R225, UR32 ;  /* 0x00000020e1e17c20 */ /* 0x000fe20008400000 */
[----:B------:R-:W-:Y:S01]  /*c8d0*/  FMUL R224, R224, UR32 ;  /* 0x00000020e0e07c20 */ /* 0x000fe20008400000 */
[----:B------:R1:W-:Y:S01]  /*c8e0*/  @!P4 STG.E.U8 desc[UR20][R24.64], R29 ;  /* 0x0000001d1800c986 */ /* 0x0003e2000c101114 */
[----:B------:R-:W-:-:S03]  /*c8f0*/  ISETP.LT.OR P4, PT, R34, 0x2, !P1 ;  /* 0x000000022200780c */ /* 0x000fc60004f81670 */
[----:B------:R-:W-:Y:S01]  /*c900*/  @!P5 STG.E.U8 desc[UR20][R24.64+0x1], R227 ;  /* 0x000001e31800d986 */ /* 0x000fe2000c101114 */
[----:B------:R-:W-:-:S03]  /*c910*/  ISETP.LT.OR P5, PT, R34, 0x9, !P2 ;  /* 0x000000092200780c */ /* 0x000fc600057a1670 */
[----:B------:R2:W-:Y:S01]  /*c920*/  @!P6 STG.E.U8 desc[UR20][R26.64], R31 ;  /* 0x0000001f1a00e986 */ /* 0x0005e2000c101114 */
[----:B------:R-:W-:Y:S01]  /*c930*/  ISETP.LT.OR P6, PT, R34, 0xa, !P2 ;  /* 0x0000000a2200780c */ /* 0x000fe200057c1670 */
[----:B------:R-:W-:Y:S01]  /*c940*/  FMUL R223, R223, UR32 ;  /* 0x00000020dfdf7c20 */ /* 0x000fe20008400000 */
[----:B------:R-:W-:Y:S01]  /*c950*/  F2FP.SATFINITE.E5M2.F32.PACK_AB_MERGE_C R225, RZ, R225, RZ ;  /* 0x000000e1ffe1723e */ /* 0x000fe200048060ff */
[----:B------:R-:W-:Y:S01]  /*c960*/  FMUL R221, R221, UR32 ;  /* 0x00000020dddd7c20 */ /* 0x000fe20008400000 */
[----:B------:R-:W-:Y:S01]  /*c970*/  F2FP.SATFINITE.E5M2.F32.PACK_AB_MERGE_C R33, RZ, R224, RZ ;  /* 0x000000e0ff21723e */ /* 0x000fe200048060ff */
[----:B------:R-:W-:Y:S01]  /*c980*/  FMUL R222, R222, UR32 ;  /* 0x00000020dede7c20 */ /* 0x000fe20008400000 */
[----:B------:R-:W-:Y:S01]  /*c990*/  F2FP.SATFINITE.E5M2.F32.PACK_AB_MERGE_C R223, RZ, R223, RZ ;  /* 0x000000dfffdf723e */ /* 0x000fe200048060ff */
[----:B------:R-:W-:Y:S04]  /*c9a0*/  @!P4 STG.E.U8 desc[UR20][R26.64+0x1], R225 ;  /* 0x000001e11a00c986 */ /* 0x000fe8000c101114 */
[----:B------:R3:W-:Y:S01]  /*c9b0*/  @!P5 STG.E.U8 desc[UR20][R24.64+0x8], R33 ;  /* 0x000008211800d986 */ /* 0x0007e2000c101114 */
[----:B------:R-:W-:-:S02]  /*c9c0*/  ISETP.LT.OR P5, PT, R34, 0xa, !P1 ;  /* 0x0000000a2200780c */ /* 0x000fc40004fa1670 */
[C---:B------:R-:W-:Y:S01]  /*c9d0*/  ISETP.LT.OR P4, PT, R34.reuse, 0x9, !P1 ;  /* 0x000000092200780c */ /* 0x040fe20004f81670 */
[----:B------:R-:W-:Y:S01]  /*c9e0*/  @!P6 STG.E.U8 desc[UR20][R24.64+0x9], R223 ;  /* 0x000009df1800e986 */ /* 0x000fe2000c101114 */
[----:B------:R-:W-:Y:S01]  /*c9f0*/  ISETP.LT.OR P6, PT, R34, 0x11, !P2 ;  /* 0x000000112200780c */ /* 0x000fe200057c1670 */
[----:B------:R-:W-:Y:S01]  /*ca00*/  FMUL R220, R220, UR32 ;  /* 0x00000020dcdc7c20 */ /* 0x000fe20008400000 */
[----:B------:R-:W-:Y:S01]  /*ca10*/  F2FP.SATFINITE.E5M2.F32.PACK_AB_MERGE_C R221, RZ, R221, RZ ;  /* 0x000000ddffdd723e */ /* 0x000fe200048060ff */
[----:B------:R-:W-:Y:S01]  /*ca20*/  FMUL R219, R219, UR32 ;  /* 0x00000020dbdb7c20 */ /* 0x000fe20008400000 */
[----:B-1----:R-:W-:Y:S01]  /*ca30*/  F2FP.SATFINITE.E5M2.F32.PACK_AB_MERGE_C R29, RZ, R222, RZ ;  /* 0x000000deff1d723e */ /* 0x002fe200048060ff */
[----:B------:R-:W-:Y:S01]  /*ca40*/  FMUL R218, R218, UR32 ;  /* 0x00000020dada7c20 */ /* 0x000fe20008400000 */
[----:B--2---:R-:W-:Y:S01]  /*ca50*/  F2FP.SATFINITE.E5M2.F32.PACK_AB_MERGE_C R31, RZ, R220, RZ ;  /* 0x000000dcff1f723e */ /* 0x004fe200048060ff */
[----:B------:R-:W-:Y:S01]  /*ca60*/  FMUL R217, R217, UR32 ;  /* 0x00000020d9d97c20 */ /* 0x000fe20008400000 */
[----:B------:R-:W-:Y:S01]  /*ca70*/  FMUL R215, R215, UR32 ;  /* 0x00000020d7d77c20 */ /* 0x000fe20008400000 */
[----:B------:R-:W-:Y:S01]  /*ca80*/  @!P5 STG.E.U8 desc[UR20][R26.64+0x9], R221 ;  /* 0x000009dd1a00d986 */ /* 0x000fe2000c101114 */
[----:B------:R-:W-:-:S03]  /*ca90*/  ISETP.LT.OR P5, PT, R34, 0x12, !P2 ;  /* 0x000000122200780c */ /* 0x000fc600057a1670 */
[----:B------:R1:W-:Y:S01]  /*caa0*/  @!P4 STG.E.U8 desc[UR20][R26.64+0x8], R29 ;  /* 0x0000081d1a00c986 */ /* 0x0003e2000c101114 */
[----:B------:R-:W-:-:S03]  /*cab0*/  ISETP.LT.OR P4, PT, R34, 0x11, !P1 ;  /* 0x000000112200780c */ /* 0x000fc60004f81670 */
[----:B------:R2:W-:Y:S01]  /*cac0*/  @!P6 STG.E.U8 desc[UR20][R24.64+0x10], R31 ;  /* 0x0000101f1800e986 */ /* 0x0005e2000c101114 */
[----:B------:R-:W-:Y:S02]  /*cad0*/  ISETP.LT.OR P6, PT, R34, 0x12, !P1 ;  /* 0x000000122200780c */ /* 0x000fe40004fc1670 */
[----:B------:R-:W-:Y:S01]  /*cae0*/  F2FP.SATFINITE.E5M2.F32.PACK_AB_MERGE_C R219, RZ, R219, RZ ;  /* 0x000000dbffdb723e */ /* 0x000fe200048060ff */
[----:B------:R-:W-:Y:S01]  /*caf0*/  FMUL R216, R216, UR32 ;  /* 0x00000020d8d87c20 */ /* 0x000fe20008400000 */
[----:B---3--:R-:W-:Y:S01]  /*cb00*/  F2FP.SATFINITE.E5M2.F32.PACK_AB_MERGE_C R33, RZ, R218, RZ ;  /* 0x000000daff21723e */ /* 0x008fe200048060ff */
[----:B------:R-:W-:Y:S01]  /*cb10*/  FMUL R214, R214, UR32 ;  /* 0x00000020d6d67c20 */ /* 0x000fe20008400000 */
[----:B------:R-:W-:Y:S01]  /*cb20*/  F2FP.SATFINITE.E5M2.F32.PACK_AB_MERGE_C R217, RZ, R217, RZ ;  /* 0x000000d9ffd9723e */ /* 0x000fe200048060ff */
[----:B------:R-:W-:Y:S01]  /*cb30*/  @!P5 STG.E.U8 desc[UR20][R24.64+0x11], R219 ;  /* 0x000011db1800d986 */ /* 0x000fe2000c101114 */
[----:B------:R-:W-:-:S03]  /*cb40*/  ISETP.LT.OR P5, PT, R34, 0x1a, !P2 ;  /* 0x0000001a2200780c */ /* 0x000fc600057a1670 */
[----:B------:R3:W-:Y:S01]  /*cb50*/  @!P4 STG.E.U8 desc[UR20][R26.64+0x10], R33 ;  /* 0x000010211a00c986 */ /* 0x0007e2000c101114 */
[----:B------:R-:W-:-:S03]  /*cb60*/  ISETP.LT.OR P4, PT, R34, 0x19, !P2 ;  /* 0x000000192200780c */ /* 0x000fc60005781670 */
[----:B------:R-:W-:Y:S01]  /*cb70*/  @!P6 STG.E.U8 desc[UR20][R26.64+0x11], R217 ;  /* 0x000011d91a00e986 */ /* 0x000fe2000c101114 */
[----:B------:R-:W-:Y:S02]  /*cb80*/  ISETP.LT.OR P6, PT, R34, 0x19, !P1 ;  /* 0x000000192200780c */ /* 0x000fe40004fc1670 */
[----:B------:R-:W-:Y:S01]  /*cb90*/  F2FP.SATFINITE.E5M2.F32.PACK_AB_MERGE_C R215, RZ, R215, RZ ;  /* 0x000000d7ffd7723e */ /* 0x000fe200048060ff */
[----:B------:R-:W-:Y:S01]  /*cba0*/  FMUL R213, R213, UR32 ;  /* 0x00000020d5d57c20 */ /* 0x000fe20008400000 */
[----:B-1----:R-:W-:Y:S01]  /*cbb0*/  F2FP.SATFINITE.E5M2.F32.PACK_AB_MERGE_C R29, RZ, R216, RZ ;  /* 0x000000d8ff1d723e */ /* 0x002fe200048060ff */
[----:B------:R-:W-:Y:S01]  /*cbc0*/  FMUL R212, R212, UR32 ;  /* 0x00000020d4d47c20 */ /* 0x000fe20008400000 */
[----:B--2---:R-:W-:Y:S01]  /*cbd0*/  F2FP.SATFINITE.E5M2.F32.PACK_AB_MERGE_C R31, RZ, R214, RZ ;  /* 0x000000d6ff1f723e */ /* 0x004fe200048060ff */
[----:B------:R-:W-:Y:S01]  /*cbe0*/  @!P5 STG.E.U8 desc[UR20][R24.64+0x19], R215 ;  /* 0x000019d71800d986 */ /* 0x000fe2000c101114 */
[----:B------:R-:W-:-:S03]  /*cbf0*/  ISETP.LT.OR P5, PT, R34, 0x1a, !P1 ;  /* 0x0000001a2200780c */ /* 0x000fc60004fa1670 */
[----:B------:R1:W-:Y:S01]  /*cc00*/  @!P4 STG.E.U8 desc[UR20][R24.64+0x18], R29 ;  /* 0x0000181d1800c986 */ /* 0x0003e2000c101114 */
[----:B------:R-:W-:-:S03]  /*cc10*/  ISETP.LT.OR P4, PT, R34, 0x21, !P2 ;  /* 0x000000212200780c */ /* 0x000fc60005781670 */
[----:B------:R2:W-:Y:S01]  /*cc20*/  @!P6 STG.E.U8 desc[UR20][R26.64+0x18], R31 ;  /* 0x0000181f1a00e986 */ /* 0x0005e2000c101114 */
[----:B------:R-:W-:Y:S01]  /*cc30*/  ISETP.LT.OR P6, PT, R34, 0x22, !P2 ;  /* 0x000000222200780c */ /* 0x000fe200057c1670 */
[----:B------:R-:W-:Y:S01]  /*cc40*/  FMUL R211, R211, UR32 ;  /* 0x00000020d3d37c20 */ /* 0x000fe20008400000 */
        /* <DEDUP_REMOVED lines=51> */
[----:B------:R-:W3:Y:S01]  /*cf80*/  LDL.LU R226, [R1+0xc] ;  /* 0x00000c0001e27983 */ /* 0x000ee20000300800 */
[----:B------:R-:W-:-:S03]  /*cf90*/  F2FP.SATFINITE.E5M2.F32.PACK_AB_MERGE_C R199, RZ, R199, RZ ;  /* 0x000000c7ffc7723e */ /* 0x000fc600048060ff */
[----:B------:R-:W-:Y:S01]  /*cfa0*/  @!P5 STG.E.U8 desc[UR20][R26.64+0x31], R201 ;  /* 0x000031c91a00d986 */ /* 0x000fe2000c101114 */
[----:B------:R-:W-:-:S03]  /*cfb0*/  ISETP.LT.OR P5, PT, R34, 0x3a, !P1 ;  /* 0x0000003a2200780c */ /* 0x000fc60004fa1670 */
[----:B------:R4:W-:Y:S01]  /*cfc0*/  @!P4 STG.E.U8 desc[UR20][R24.64+0x38], R33 ;  /* 0x000038211800c986 */ /* 0x0009e2000c101114 */
[----:B------:R-:W-:-:S03]  /*cfd0*/  ISETP.LT.OR P4, PT, R34, 0x39, !P1 ;  /* 0x000000392200780c */ /* 0x000fc60004f81670 */
[----:B------:R-:W-:Y:S01]  /*cfe0*/  @!P6 STG.E.U8 desc[UR20][R24.64+0x39], R199 ;  /* 0x000039c71800e986 */ /* 0x000fe2000c101114 */
[----:B------:R-:W-:Y:S01]  /*cff0*/  ISETP.LT.OR P6, PT, R34, 0x41, !P2 ;  /* 0x000000412200780c */ /* 0x000fe200057c1670 */
[----:B------:R-:W-:Y:S01]  /*d000*/  FMUL R198, R198, UR32 ;  /* 0x00000020c6c67c20 */ /* 0x000fe20008400000 */
[----:B------:R-:W-:Y:S01]  /*d010*/  FMUL R196, R196, UR32 ;  /* 0x00000020c4c47c20 */ /* 0x000fe20008400000 */
[----:B------:R-:W3:Y:S01]  /*d020*/  LDL.LU R227, [R1+0x8] ;  /* 0x0000080001e37983 */ /* 0x000ee20000300800 */
[----:B------:R-:W-:-:S03]  /*d030*/  F2FP.SATFINITE.E5M2.F32.PACK_AB_MERGE_C R197, RZ, R197, RZ ;  /* 0x000000c5ffc5723e */ /* 0x000fc600048060ff */
[----:B------:R-:W3:Y:S01]  /*d040*/  LDL.LU R224, [R1+0x4] ;  /* 0x0000040001e07983 */ /* 0x000ee20000300800 */
[----:B-1----:R-:W-:-:S03]  /*d050*/  F2FP.SATFINITE.E5M2.F32.PACK_AB_MERGE_C R29, RZ, R198, RZ ;  /* 0x000000c6ff1d723e */ /* 0x002fc600048060ff */
[----:B------:R-:W3:Y:S01]  /*d060*/  LDL.LU R225, [R1] ;  /* 0x0000000001e17983 */ /* 0x000ee20000300800 */
[----:B--2---:R-:W-:-:S03]  /*d070*/  F2FP.SATFINITE.E5M2.F32.PACK_AB_MERGE_C R31, RZ, R196, RZ ;  /* 0x000000c4ff1f723e */ /* 0x004fc600048060ff */
[----:B------:R-:W-:Y:S01]  /*d080*/  @!P5 STG.E.U8 desc[UR20][R26.64+0x39], R197 ;  /* 0x000039c51a00d986 */ /* 0x000fe2000c101114 */
[C---:B------:R-:W-:Y:S01]  /*d090*/  ISETP.LT.OR P5, PT, R34.reuse, 0x42, !P2 ;  /* 0x000000422200780c */ /* 0x040fe200057a1670 */
[----:B------:R-:W-:Y:S02]  /*d0a0*/  FMUL R195, R195, UR32 ;  /* 0x00000020c3c37c20 */ /* 0x000fe40008400000 */
[----:B------:R1:W-:Y:S01]  /*d0b0*/  @!P4 STG.E.U8 desc[UR20][R26.64+0x38], R29 ;  /* 0x0000381d1a00c986 */ /* 0x0003e2000c101114 */
[----:B------:R-:W-:-:S03]  /*d0c0*/  ISETP.LT.OR P4, PT, R34, 0x41, !P1 ;  /* 0x000000412200780c */ /* 0x000fc60004f81670 */
[----:B------:R2:W-:Y:S01]  /*d0d0*/  @!P6 STG.E.U8 desc[UR20][R24.64+0x40], R31 ;  /* 0x0000401f1800e986 */ /* 0x0005e2000c101114 */
[----:B------:R-:W-:Y:S01]  /*d0e0*/  ISETP.LT.OR P6, PT, R34, 0x42, !P1 ;  /* 0x000000422200780c */ /* 0x000fe20004fc1670 */
[----:B------:R-:W-:Y:S01]  /*d0f0*/  FMUL R194, R194, UR32 ;  /* 0x00000020c2c27c20 */ /* 0x000fe20008400000 */
[----:B------:R-:W-:Y:S01]  /*d100*/  FMUL R193, R193, UR32 ;  /* 0x00000020c1c17c20 */ /* 0x000fe20008400000 */
[----:B------:R-:W-:Y:S01]  /*d110*/  F2FP.SATFINITE.E5M2.F32.PACK_AB_MERGE_C R195, RZ, R195, RZ ;  /* 0x000000c3ffc3723e */ /* 0x000fe200048060ff */
[----:B------:R-:W-:Y:S01]  /*d120*/  FMUL R191, R191, UR32 ;  /* 0x00000020bfbf7c20 */ /* 0x000fe20008400000 */
[----:B------:R-:W-:Y:S01]  /*d130*/  FMUL R192, R192, UR32 ;  /* 0x00000020c0c07c20 */ /* 0x000fe20008400000 */
[----:B----4-:R-:W-:Y:S01]  /*d140*/  F2FP.SATFINITE.E5M2.F32.PACK_AB_MERGE_C R33, RZ, R194, RZ ;  /* 0x000000c2ff21723e */ /* 0x010fe200048060ff */
        /* <DEDUP_REMOVED lines=178> */
[----:B-1----:R-:W-:Y:S01]  /*dc70*/  F2FP.SATFINITE.E5M2.F32.PACK_AB_MERGE_C R29, RZ, R22, RZ ;  /* 0x00000016ff1d723e */ /* 0x002fe200048060ff */
[----:B------:R-:W-:Y:S01]  /*dc80*/  FMUL R18, R18, UR32 ;  /* 0x0000002012127c20 */ /* 0x000fe20008400000 */
[----:B--2---:R-:W-:Y:S01]  /*dc90*/  F2FP.SATFINITE.E5M2.F32.PACK_AB_MERGE_C R31, RZ, R20, RZ ;  /* 0x00000014ff1f723e */ /* 0x004fe200048060ff */
[----:B------:R1:W-:Y:S01]  /*dca0*/  @!P5 STG.E.U8 desc[UR20][R26.64+0x99], R21 ;  /* 0x000099151a00d986 */ /* 0x0003e2000c101114 */
[----:B------:R-:W-:-:S03]  /*dcb0*/  ISETP.LT.OR P5, PT, R34, 0xa2, !P2 ;  /* 0x000000a22200780c */ /* 0x000fc600057a1670 */
[----:B------:R-:W-:Y:S01]  /*dcc0*/  @!P4 STG.E.U8 desc[UR20][R26.64+0x98], R29 ;  /* 0x0000981d1a00c986 */ /* 0x000fe2000c101114 */
[----:B------:R-:W-:-:S03]  /*dcd0*/  ISETP.LT.OR P4, PT, R34, 0xa1, !P1 ;  /* 0x000000a12200780c */ /* 0x000fc60004f81670 */
[----:B------:R-:W-:Y:S01]  /*dce0*/  @!P6 STG.E.U8 desc[UR20][R24.64+0xa0], R31 ;  /* 0x0000a01f1800e986 */ /* 0x000fe2000c101114 */
[----:B------:R-:W-:Y:S01]  /*dcf0*/  ISETP.LT.OR P6, PT, R34, 0xa2, !P1 ;  /* 0x000000a22200780c */ /* 0x000fe20004fc1670 */
[----:B------:R-:W-:Y:S01]  /*dd00*/  FMUL R17, R17, UR32 ;  /* 0x0000002011117c20 */ /* 0x000fe20008400000 */
[----:B------:R-:W-:Y:S01]  /*dd10*/  F2FP.SATFINITE.E5M2.F32.PACK_AB_MERGE_C R19, RZ, R19, RZ ;  /* 0x00000013ff13723e */ /* 0x000fe200048060ff */
[----:B------:R-:W-:Y:S01]  /*dd20*/  FMUL R15, R15, UR32 ;  /* 0x000000200f0f7c20 */ /* 0x000fe20008400000 */
[----:B----4-:R-:W-:Y:S01]  /*dd30*/  F2FP.SATFINITE.E5M2.F32.PACK_AB_MERGE_C R23, RZ, R18, RZ ;  /* 0x00000012ff17723e */ /* 0x010fe200048060ff */
[----:B------:R-:W-:Y:S01]  /*dd40*/  FMUL R16, R16, UR32 ;  /* 0x0000002010107c20 */ /* 0x000fe20008400000 */
[----:B------:R-:W-:Y:S01]  /*dd50*/  F2FP.SATFINITE.E5M2.F32.PACK_AB_MERGE_C R17, RZ, R17, RZ ;  /* 0x00000011ff11723e */ /* 0x000fe200048060ff */
        /* <DEDUP_REMOVED lines=34> */
[----:B------:R-:W3:Y:S01]  /*df80*/  LDL.LU R223, [R1+0x14] ;  /* 0x0000140001df7983 */ /* 0x000ee20000300800 */
[----:B--2---:R-:W-:-:S03]  /*df90*/  F2FP.SATFINITE.E5M2.F32.PACK_AB_MERGE_C R13, RZ, R8, RZ ;  /* 0x00000008ff0d723e */ /* 0x004fc600048060ff */
[----:B------:R-:W-:Y:S01]  /*dfa0*/  @!P5 STG.E.U8 desc[UR20][R26.64+0xb1], R9 ;  /* 0x0000b1091a00d986 */ /* 0x000fe2000c101114 */
[----:B------:R-:W-:-:S03]  /*dfb0*/  ISETP.LT.OR P5, PT, R34, 0xba, !P2 ;  /* 0x000000ba2200780c */ /* 0x000fc600057a1670 */
[----:B------:R-:W-:Y:S01]  /*dfc0*/  @!P4 STG.E.U8 desc[UR20][R26.64+0xb0], R15 ;  /* 0x0000b00f1a00c986 */ /* 0x000fe2000c101114 */
[----:B------:R-:W-:-:S03]  /*dfd0*/  ISETP.LT.OR P4, PT, R34, 0xb9, !P1 ;  /* 0x000000b92200780c */ /* 0x000fc60004f81670 */
[----:B------:R1:W-:Y:S01]  /*dfe0*/  @!P6 STG.E.U8 desc[UR20][R24.64+0xb8], R13 ;  /* 0x0000b80d1800e986 */ /* 0x0003e2000c101114 */
[----:B------:R-:W-:Y:S01]  /*dff0*/  ISETP.LT.OR P6, PT, R34, 0xba, !P1 ;  /* 0x000000ba2200780c */ /* 0x000fe20004fc1670 */
[----:B-----5:R-:W-:Y:S01]  /*e000*/  FMUL R5, R5, UR32 ;  /* 0x0000002005057c20 */ /* 0x020fe20008400000 */
[----:B------:R-:W-:Y:S01]  /*e010*/  F2FP.SATFINITE.E5M2.F32.PACK_AB_MERGE_C R7, RZ, R7, RZ ;  /* 0x00000007ff07723e */ /* 0x000fe200048060ff */
[----:B------:R-:W2:Y:S01]  /*e020*/  LDL.LU R222, [R1+0x10] ;  /* 0x0000100001de7983 */ /* 0x000ea20000300800 */
[----:B------:R-:W-:Y:S01]  /*e030*/  FMUL R6, R6, UR32 ;  /* 0x0000002006067c20 */ /* 0x000fe20008400000 */
[----:B------:R-:W-:Y:S01]  /*e040*/  FMUL R2, R2, UR32 ;  /* 0x0000002002027c20 */ /* 0x000fe20008400000 */
[----:B------:R-:W-:Y:S01]  /*e050*/  F2FP.SATFINITE.E5M2.F32.PACK_AB_MERGE_C R5, RZ, R5, RZ ;  /* 0x00000005ff05723e */ /* 0x000fe200048060ff */
[----:B------:R0:W-:Y:S01]  /*e060*/  @!P5 STG.E.U8 desc[UR20][R24.64+0xb9], R7 ;  /* 0x0000b9071800d986 */ /* 0x0001e2000c101114 */
[----:B------:R-:W-:Y:S01]  /*e070*/  FMUL R3, R3, UR32 ;  /* 0x0000002003037c20 */ /* 0x000fe20008400000 */
[----:B----4-:R-:W-:Y:S01]  /*e080*/  F2FP.SATFINITE.E5M2.F32.PACK_AB_MERGE_C R11, RZ, R6, RZ ;  /* 0x00000006ff0b723e */ /* 0x010fe200048060ff */
[----:B------:R-:W-:Y:S01]  /*e090*/  FMUL R0, R0, UR32 ;  /* 0x0000002000007c20 */ /* 0x000fe20008400000 */
[----:B------:R-:W4:Y:S01]  /*e0a0*/  LDL.LU R221, [R1+0x18] ;  /* 0x0000180001dd7983 */ /* 0x000f220000300800 */
[----:B------:R-:W-:Y:S01]  /*e0b0*/  ISETP.LT.OR P5, PT, R34, 0xc2, !P2 ;  /* 0x000000c22200780c */ /* 0x000fe200057a1670 */
[----:B------:R-:W-:Y:S01]  /*e0c0*/  FMUL R4, R4, UR32 ;  /* 0x0000002004047c20 */ /* 0x000fe20008400000 */
[----:B-1----:R-:W-:Y:S01]  /*e0d0*/  F2FP.SATFINITE.E5M2.F32.PACK_AB_MERGE_C R13, RZ, R3, RZ ;  /* 0x00000003ff0d723e */ /* 0x002fe200048060ff */
[----:B------:R1:W-:Y:S01]  /*e0e0*/  @!P6 STG.E.U8 desc[UR20][R26.64+0xb9], R5 ;  /* 0x0000b9051a00e986 */ /* 0x0003e2000c101114 */
[----:B0-----:R-:W-:Y:S01]  /*e0f0*/  F2FP.SATFINITE.E5M2.F32.PACK_AB_MERGE_C R7, RZ, R2, RZ ;  /* 0x00000002ff07723e */ /* 0x001fe200048060ff */
[----:B---3--:R-:W-:-:S02]  /*e100*/  FMUL R2, R225, UR32 ;  /* 0x00000020e1027c20 */ /* 0x008fc40008400000 */
[----:B------:R0:W-:Y:S01]  /*e110*/  @!P4 STG.E.U8 desc[UR20][R26.64+0xb8], R11 ;  /* 0x0000b80b1a00c986 */ /* 0x0001e2000c101114 */
[----:B------:R-:W-:Y:S01]  /*e120*/  FMUL R3, R224, UR32 ;  /* 0x00000020e0037c20 */ /* 0x000fe20008400000 */
[C---:B------:R-:W-:Y:S02]  /*e130*/  ISETP.LT.OR P4, PT, R34.reuse, 0xc1, !P2 ;  /* 0x000000c12200780c */ /* 0x040fe40005781670 */
[----:B------:R-:W3:Y:S01]  /*e140*/  LDL.LU R225, [R1+0x1c] ;  /* 0x00001c0001e17983 */ /* 0x000ee20000300800 */
[----:B------:R-:W-:Y:S02]  /*e150*/  F2FP.SATFINITE.E5M2.F32.PACK_AB_MERGE_C R9, RZ, R4, RZ ;  /* 0x00000004ff09723e */ /* 0x000fe400048060ff */
[----:B-1----:R-:W-:Y:S01]  /*e160*/  F2FP.SATFINITE.E5M2.F32.PACK_AB_MERGE_C R5, RZ, R0, RZ ;  /* 0x00000000ff05723e */ /* 0x002fe200048060ff */
[----:B------:R-:W3:Y:S01]  /*e170*/  LDL.LU R224, [R1+0x20] ;  /* 0x0000200001e07983 */ /* 0x000ee20000300800 */
[----:B------:R-:W-:Y:S01]  /*e180*/  FMUL R0, R227, UR32 ;  /* 0x00000020e3007c20 */ /* 0x000fe20008400000 */
[----:B------:R-:W-:-:S02]  /*e190*/  ISETP.LT.OR P6, PT, R34, 0xc1, !P1 ;  /* 0x000000c12200780c */ /* 0x000fc40004fc1670 */
[----:B0-----:R-:W-:Y:S01]  /*e1a0*/  F2FP.SATFINITE.E5M2.F32.PACK_AB_MERGE_C R11, RZ, R2, RZ ;  /* 0x00000002ff0b723e */ /* 0x001fe200048060ff */
[----:B------:R-:W3:Y:S01]  /*e1b0*/  LDL.LU R227, [R1+0x24] ;  /* 0x0000240001e37983 */ /* 0x000ee20000300800 */
[----:B------:R-:W-:-:S03]  /*e1c0*/  FMUL R2, R226, UR32 ;  /* 0x00000020e2027c20 */ /* 0x000fc60008400000 */
[----:B------:R-:W3:Y:S04]  /*e1d0*/  LDL.LU R226, [R1+0x28] ;  /* 0x0000280001e27983 */ /* 0x000ee80000300800 */
[----:B------:R-:W-:Y:S01]  /*e1e0*/  @!P5 STG.E.U8 desc[UR20][R24.64+0xc1], R13 ;  /* 0x0000c10d1800d986 */ /* 0x000fe2000c101114 */
[----:B------:R-:W-:-:S03]  /*e1f0*/  ISETP.LT.OR P5, PT, R34, 0xc2, !P1 ;  /* 0x000000c22200780c */ /* 0x000fc60004fa1670 */
[----:B------:R0:W-:Y:S01]  /*e200*/  @!P4 STG.E.U8 desc[UR20][R24.64+0xc0], R9 ;  /* 0x0000c0091800c986 */ /* 0x0001e2000c101114 */
[----:B------:R-:W-:-:S03]  /*e210*/  ISETP.LT.OR P4, PT, R34, 0xc9, !P2 ;  /* 0x000000c92200780c */ /* 0x000fc60005781670 */
[----:B------:R1:W-:Y:S01]  /*e220*/  @!P6 STG.E.U8 desc[UR20][R26.64+0xc0], R7 ;  /* 0x0000c0071a00e986 */ /* 0x0003e2000c101114 */
[----:B------:R-:W-:-:S03]  /*e230*/  ISETP.LT.OR P6, PT, R34, 0xca, !P2 ;  /* 0x000000ca2200780c */ /* 0x000fc600057c1670 */
[----:B------:R-:W3:Y:S04]  /*e240*/  LDL.LU R220, [R1+0x2c] ;  /* 0x00002c0001dc7983 */ /* 0x000ee80000300800 */
[----:B------:R2:W-:Y:S01]  /*e250*/  @!P5 STG.E.U8 desc[UR20][R26.64+0xc1], R5 ;  /* 0x0000c1051a00d986 */ /* 0x0005e2000c101114 */
[----:B0-----:R-:W-:-:S03]  /*e260*/  F2FP.SATFINITE.E5M2.F32.PACK_AB_MERGE_C R9, RZ, R3, RZ ;  /* 0x00000003ff09723e */ /* 0x001fc600048060ff */
[----:B------:R-:W-:Y:S01]  /*e270*/  @!P4 STG.E.U8 desc[UR20][R24.64+0xc8], R11 ;  /* 0x0000c80b1800c986 */ /* 0x000fe2000c101114 */
[----:B------:R-:W-:Y:S02]  /*e280*/  ISETP.LT.OR P4, PT, R34, 0xc9, !P1 ;  /* 0x000000c92200780c */ /* 0x000fe40004f81670 */
[----:B-1----:R-:W-:Y:S02]  /*e290*/  F2FP.SATFINITE.E5M2.F32.PACK_AB_MERGE_C R7, RZ, R0, RZ ;  /* 0x00000000ff07723e */ /* 0x002fe400048060ff */
[----:B------:R-:W-:Y:S01]  /*e2a0*/  F2FP.SATFINITE.E5M2.F32.PACK_AB_MERGE_C R13, RZ, R2, RZ ;  /* 0x00000002ff0d723e */ /* 0x000fe200048060ff */
[----:B------:R0:W-:Y:S08]  /*e2b0*/  @!P6 STG.E.U8 desc[UR20][R24.64+0xc9], R9 ;  /* 0x0000c9091800e986 */ /* 0x0001f0000c101114 */
[----:B------:R1:W-:Y:S01]  /*e2c0*/  @!P4 STG.E.U8 desc[UR20][R26.64+0xc8], R7 ;  /* 0x0000c8071a00c986 */ /* 0x0003e2000c101114 */
[----:B------:R-:W-:Y:S01]  /*e2d0*/  FMUL R0, R223, UR32 ;  /* 0x00000020df007c20 */ /* 0x000fe20008400000 */
[----:B--2---:R-:W-:-:S02]  /*e2e0*/  FMUL R3, R222, UR32 ;  /* 0x00000020de037c20 */ /* 0x004fc40008400000 */
[----:B------:R-:W2:Y:S03]  /*e2f0*/  LDL.LU R222, [R1+0x30] ;  /* 0x0000300001de7983 */ /* 0x000ea60000300800 */
[----:B------:R-:W-:Y:S01]  /*e300*/  F2FP.SATFINITE.E5M2.F32.PACK_AB_MERGE_C R5, RZ, R3, RZ ;  /* 0x00000003ff05723e */ /* 0x000fe200048060ff */
[----:B------:R-:W2:Y:S01]  /*e310*/  LDL.LU R223, [R1+0x34] ;  /* 0x0000340001df7983 */ /* 0x000ea20000300800 */
[----:B----4-:R-:W-:Y:S01]  /*e320*/  FMUL R2, R221, UR32 ;  /* 0x00000020dd027c20 */ /* 0x010fe20008400000 */
[----:B0-----:R-:W-:-:S04]  /*e330*/  F2FP.SATFINITE.E5M2.F32.PACK_AB_MERGE_C R9, RZ, R0, RZ ;  /* 0x00000000ff09723e */ /* 0x001fc800048060ff */
[----:B------:R-:W-:Y:S01]  /*e340*/  F2FP.SATFINITE.E5M2.F32.PACK_AB_MERGE_C R11, RZ, R2, RZ ;  /* 0x00000002ff0b723e */ /* 0x000fe200048060ff */
[----:B---3--:R-:W-:Y:S02]  /*e350*/  FMUL R3, R225, UR32 ;  /* 0x00000020e1037c20 */ /* 0x008fe40008400000 */
[----:B------:R-:W3:Y:S01]  /*e360*/  LDL.LU R225, [R1+0x38] ;  /* 0x0000380001e17983 */ /* 0x000ee20000300800 */
[----:B------:R-:W-:Y:S02]  /*e370*/  FMUL R0, R224, UR32 ;  /* 0x00000020e0007c20 */ /* 0x000fe40008400000 */
[----:B-1----:R-:W-:Y:S01]  /*e380*/  F2FP.SATFINITE.E5M2.F32.PACK_AB_MERGE_C R7, RZ, R3, RZ ;  /* 0x00000003ff07723e */ /* 0x002fe200048060ff */
[----:B------:R-:W4:Y:S01]  /*e390*/  LDL.LU R224, [R1+0x3c] ;  /* 0x00003c0001e07983 */ /* 0x000f220000300800 */
[----:B------:R-:W-:-:S03]  /*e3a0*/  FMUL R2, R227, UR32 ;  /* 0x00000020e3027c20 */ /* 0x000fc60008400000 */
[----:B------:R-:W4:Y:S01]  /*e3b0*/  LDL.LU R227, [R1+0x40] ;  /* 0x0000400001e37983 */ /* 0x000f220000300800 */
[----:B------:R-:W-:-:S03]  /*e3c0*/  FMUL R3, R226, UR32 ;  /* 0x00000020e2037c20 */ /* 0x000fc60008400000 */
[----:B------:R-:W4:Y:S01]  /*e3d0*/  LDL.LU R226, [R1+0x44] ;  /* 0x0000440001e27983 */ /* 0x000f220000300800 */
[C---:B------:R-:W-:Y:S02]  /*e3e0*/  ISETP.LT.OR P5, PT, R34.reuse, 0xca, !P1 ;  /* 0x000000ca2200780c */ /* 0x040fe40004fa1670 */
[C---:B------:R-:W-:Y:S01]  /*e3f0*/  ISETP.LT.OR P6, PT, R34.reuse, 0xd1, !P2 ;  /* 0x000000d12200780c */ /* 0x040fe200057c1670 */
[----:B------:R-:W4:Y:S01]  /*e400*/  LDL.LU R219, [R1+0x48] ;  /* 0x0000480001db7983 */ /* 0x000f220000300800 */
[----:B------:R-:W-:-:S03]  /*e410*/  ISETP.LT.OR P4, PT, R34, 0xd1, !P1 ;  /* 0x000000d12200780c */ /* 0x000fc60004f81670 */
[----:B------:R-:W4:Y:S04]  /*e420*/  LDL.LU R218, [R1+0x4c] ;  /* 0x00004c0001da7983 */ /* 0x000f280000300800 */
[----:B------:R-:W4:Y:S04]  /*e430*/  LDL.LU R221, [R1+0x50] ;  /* 0x0000500001dd7983 */ /* 0x000f280000300800 */
[----:B------:R0:W-:Y:S01]  /*e440*/  @!P5 STG.E.U8 desc[UR20][R26.64+0xc9], R13 ;  /* 0x0000c90d1a00d986 */ /* 0x0001e2000c101114 */
[----:B------:R-:W-:-:S03]  /*e450*/  ISETP.LT.OR P5, PT, R34, 0xd2, !P2 ;  /* 0x000000d22200780c */ /* 0x000fc600057a1670 */
[----:B------:R1:W-:Y:S01]  /*e460*/  @!P6 STG.E.U8 desc[UR20][R24.64+0xd0], R5 ;  /* 0x0000d0051800e986 */ /* 0x0003e2000c101114 */
[----:B------:R-:W-:Y:S02]  /*e470*/  ISETP.LT.OR P6, PT, R34, 0xd2, !P1 ;  /* 0x000000d22200780c */ /* 0x000fe40004fc1670 */
[----:B0-----:R-:W-:-:S07]  /*e480*/  F2FP.SATFINITE.E5M2.F32.PACK_AB_MERGE_C R13, RZ, R2, RZ ;  /* 0x00000002ff0d723e */ /* 0x001fce00048060ff */
[----:B------:R0:W-:Y:S01]  /*e490*/  @!P5 STG.E.U8 desc[UR20][R24.64+0xd1], R9 ;  /* 0x0000d1091800d986 */ /* 0x0001e2000c101114 */
[C---:B------:R-:W-:Y:S02]  /*e4a0*/  ISETP.LT.OR P5, PT, R34.reuse, 0xda, !P2 ;  /* 0x000000da2200780c */ /* 0x040fe400057a1670 */
[----:B-1----:R-:W-:Y:S01]  /*e4b0*/  F2FP.SATFINITE.E5M2.F32.PACK_AB_MERGE_C R5, RZ, R0, RZ ;  /* 0x00000000ff05723e */ /* 0x002fe200048060ff */
[----:B------:R-:W-:Y:S01]  /*e4c0*/  @!P4 STG.E.U8 desc[UR20][R26.64+0xd0], R11 ;  /* 0x0000d00b1a00c986 */ /* 0x000fe2000c101114 */
[----:B------:R-:W-:Y:S01]  /*e4d0*/  ISETP.LT.OR P4, PT, R34, 0xd9, !P2 ;  /* 0x000000d92200780c */ /* 0x000fe20005781670 */
[----:B------:R-:W-:Y:S02]  /*e4e0*/  FMUL R0, R220, UR32 ;  /* 0x00000020dc007c20 */ /* 0x000fe40008400000 */
[----:B------:R1:W-:Y:S01]  /*e4f0*/  @!P6 STG.E.U8 desc[UR20][R26.64+0xd1], R7 ;  /* 0x0000d1071a00e986 */ /* 0x0003e2000c101114 */
[----:B------:R-:W-:-:S03]  /*e500*/  ISETP.LT.OR P6, PT, R34, 0xd9, !P1 ;  /* 0x000000d92200780c */ /* 0x000fc60004fc1670 */
[----:B------:R-:W4:Y:S01]  /*e510*/  LDL.LU R220, [R1+0x54] ;  /* 0x0000540001dc7983 */ /* 0x000f220000300800 */
[----:B0-----:R-:W-:-:S03]  /*e520*/  F2FP.SATFINITE.E5M2.F32.PACK_AB_MERGE_C R9, RZ, R3, RZ ;  /* 0x00000003ff09723e */ /* 0x001fc600048060ff */
[----:B------:R-:W-:Y:S01]  /*e530*/  @!P5 STG.E.U8 desc[UR20][R24.64+0xd9], R13 ;  /* 0x0000d90d1800d986 */ /* 0x000fe2000c101114 */
[----:B-1----:R-:W-:-:S03]  /*e540*/  F2FP.SATFINITE.E5M2.F32.PACK_AB_MERGE_C R7, RZ, R0, RZ ;  /* 0x00000000ff07723e */ /* 0x002fc600048060ff */
[----:B------:R0:W-:Y:S04]  /*e550*/  @!P4 STG.E.U8 desc[UR20][R24.64+0xd8], R5 ;  /* 0x0000d8051800c986 */ /* 0x0001e8000c101114 */
[----:B------:R1:W-:Y:S01]  /*e560*/  @!P6 STG.E.U8 desc[UR20][R26.64+0xd8], R9 ;  /* 0x0000d8091a00e986 */ /* 0x0003e2000c101114 */
[----:B--2---:R-:W-:-:S03]  /*e570*/  FMUL R2, R222, UR32 ;  /* 0x00000020de027c20 */ /* 0x004fc60008400000 */
[----:B------:R-:W2:Y:S01]  /*e580*/  LDL.LU R222, [R1+0x58] ;  /* 0x0000580001de7983 */ /* 0x000ea20000300800 */
[----:B------:R-:W-:Y:S01]  /*e590*/  FMUL R3, R223, UR32 ;  /* 0x00000020df037c20 */ /* 0x000fe20008400000 */
[----:B------:R-:W-:Y:S02]  /*e5a0*/  F2FP.SATFINITE.E5M2.F32.PACK_AB_MERGE_C R11, RZ, R2, RZ ;  /* 0x00000002ff0b723e */ /* 0x000fe400048060ff */
[----:B------:R-:W2:Y:S02]  /*e5b0*/  LDL.LU R223, [R1+0x5c] ;  /* 0x00005c0001df7983 */ /* 0x000ea40000300800 */
[----:B0-----:R-:W-:Y:S01]  /*e5c0*/  F2FP.SATFINITE.E5M2.F32.PACK_AB_MERGE_C R5, RZ, R3, RZ ;  /* 0x00000003ff05723e */ /* 0x001fe200048060ff */
[----:B---3--:R-:W-:Y:S02]  /*e5d0*/  FMUL R0, R225, UR32 ;  /* 0x00000020e1007c20 */ /* 0x008fe40008400000 */
[----:B------:R-:W3:Y:S01]  /*e5e0*/  LDL.LU R225, [R1+0x60] ;  /* 0x0000600001e17983 */ /* 0x000ee20000300800 */
[----:B----4-:R-:W-:-:S02]  /*e5f0*/  FMUL R2, R224, UR32 ;  /* 0x00000020e0027c20 */ /* 0x010fc40008400000 */
[----:B-1----:R-:W-:Y:S01]  /*e600*/  F2FP.SATFINITE.E5M2.F32.PACK_AB_MERGE_C R9, RZ, R0, RZ ;  /* 0x00000000ff09723e */ /* 0x002fe200048060ff */
[----:B------:R-:W4:Y:S01]  /*e610*/  LDL.LU R224, [R1+0x64] ;  /* 0x0000640001e07983 */ /* 0x000f220000300800 */
[----:B------:R-:W-:-:S03]  /*e620*/  FMUL R3, R227, UR32 ;  /* 0x00000020e3037c20 */ /* 0x000fc60008400000 */
[----:B------:R-:W4:Y:S01]  /*e630*/  LDL.LU R227, [R1+0x68] ;  /* 0x0000680001e37983 */ /* 0x000f220000300800 */
[----:B------:R-:W-:-:S03]  /*e640*/  FMUL R0, R226, UR32 ;  /* 0x00000020e2007c20 */ /* 0x000fc60008400000 */
[----:B------:R-:W4:Y:S01]  /*e650*/  LDL.LU R226, [R1+0x6c] ;  /* 0x00006c0001e27983 */ /* 0x000f220000300800 */
[C---:B------:R-:W-:Y:S02]  /*e660*/  ISETP.LT.OR P5, PT, R34.reuse, 0xda, !P1 ;  /* 0x000000da2200780c */ /* 0x040fe40004fa1670 */
[C---:B------:R-:W-:Y:S02]  /*e670*/  ISETP.LT.OR P4, PT, R34.reuse, 0xe1, !P2 ;  /* 0x000000e12200780c */ /* 0x040fe40005781670 */
[----:B------:R-:W-:-:S09]  /*e680*/  ISETP.LT.OR P6, PT, R34, 0xe2, !P2 ;  /* 0x000000e22200780c */ /* 0x000fd200057c1670 */
[----:B------:R0:W-:Y:S01]  /*e690*/  @!P5 STG.E.U8 desc[UR20][R26.64+0xd9], R7 ;  /* 0x0000d9071a00d986 */ /* 0x0001e2000c101114 */
[----:B------:R-:W-:-:S03]  /*e6a0*/  ISETP.LT.OR P5, PT, R34, 0xe2, !P1 ;  /* 0x000000e22200780c */ /* 0x000fc60004fa1670 */
[----:B------:R-:W-:Y:S01]  /*e6b0*/  @!P4 STG.E.U8 desc[UR20][R24.64+0xe0], R11 ;  /* 0x0000e00b1800c986 */ /* 0x000fe2000c101114 */
[----:B------:R-:W-:-:S03]  /*e6c0*/  ISETP.LT.OR P4, PT, R34, 0xe1, !P1 ;  /* 0x000000e12200780c */ /* 0x000fc60004f81670 */
[----:B------:R1:W-:Y:S01]  /*e6d0*/  @!P6 STG.E.U8 desc[UR20][R24.64+0xe1], R5 ;  /* 0x0000e1051800e986 */ /* 0x0003e2000c101114 */
[----:B------:R-:W-:Y:S02]  /*e6e0*/  ISETP.LT.OR P6, PT, R34, 0xe9, !P2 ;  /* 0x000000e92200780c */ /* 0x000fe400057c1670 */
[----:B------:R-:W-:Y:S02]  /*e6f0*/  F2FP.SATFINITE.E5M2.F32.PACK_AB_MERGE_C R13, RZ, R2, RZ ;  /* 0x00000002ff0d723e */ /* 0x000fe400048060ff */
[----:B0-----:R-:W-:-:S03]  /*e700*/  F2FP.SATFINITE.E5M2.F32.PACK_AB_MERGE_C R7, RZ, R3, RZ ;  /* 0x00000003ff07723e */ /* 0x001fc600048060ff */
[----:B------:R-:W-:Y:S01]  /*e710*/  @!P5 STG.E.U8 desc[UR20][R26.64+0xe1], R13 ;  /* 0x0000e10d1a00d986 */ /* 0x000fe2000c101114 */
[----:B------:R-:W-:-:S03]  /*e720*/  ISETP.LT.OR P5, PT, R34, 0xea, !P2 ;  /* 0x000000ea2200780c */ /* 0x000fc600057a1670 */
[----:B------:R0:W-:Y:S01]  /*e730*/  @!P4 STG.E.U8 desc[UR20][R26.64+0xe0], R9 ;  /* 0x0000e0091a00c986 */ /* 0x0001e2000c101114 */
[----:B------:R-:W-:-:S03]  /*e740*/  ISETP.LT.OR P4, PT, R34, 0xe9, !P1 ;  /* 0x000000e92200780c */ /* 0x000fc60004f81670 */
[----:B------:R0:W-:Y:S01]  /*e750*/  @!P6 STG.E.U8 desc[UR20][R24.64+0xe8], R7 ;  /* 0x0000e8071800e986 */ /* 0x0001e2000c101114 */
[----:B------:R-:W-:Y:S01]  /*e760*/  ISETP.LT.OR P6, PT, R34, 0xea, !P1 ;  /* 0x000000ea2200780c */ /* 0x000fe20004fc1670 */
[----:B------:R-:W-:Y:S01]  /*e770*/  FMUL R2, R219, UR32 ;  /* 0x00000020db027c20 */ /* 0x000fe20008400000 */
[----:B------:R-:W-:Y:S01]  /*e780*/  FMUL R3, R218, UR32 ;  /* 0x00000020da037c20 */ /* 0x000fe20008400000 */
[----:B-1----:R-:W-:-:S03]  /*e790*/  F2FP.SATFINITE.E5M2.F32.PACK_AB_MERGE_C R5, RZ, R0, RZ ;  /* 0x00000000ff05723e */ /* 0x002fc600048060ff */
[----:B------:R-:W-:Y:S02]  /*e7a0*/  F2FP.SATFINITE.E5M2.F32.PACK_AB_MERGE_C R11, RZ, R2, RZ ;  /* 0x00000002ff0b723e */ /* 0x000fe400048060ff */
[----:B0-----:R-:W-:Y:S01]  /*e7b0*/  F2FP.SATFINITE.E5M2.F32.PACK_AB_MERGE_C R9, RZ, R3, RZ ;  /* 0x00000003ff09723e */ /* 0x001fe200048060ff */
[----:B------:R-:W-:Y:S01]  /*e7c0*/  @!P5 STG.E.U8 desc[UR20][R24.64+0xe9], R5 ;  /* 0x0000e9051800d986 */ /* 0x000fe2000c101114 */
[----:B------:R-:W-:-:S03]  /*e7d0*/  ISETP.LT.OR P5, PT, R34, 0xf2, !P2 ;  /* 0x000000f22200780c */ /* 0x000fc600057a1670 */
[----:B------:R-:W-:Y:S01]  /*e7e0*/  @!P4 STG.E.U8 desc[UR20][R26.64+0xe8], R11 ;  /* 0x0000e80b1a00c986 */ /* 0x000fe2000c101114 */
[----:B------:R-:W-:-:S03]  /*e7f0*/  ISETP.LT.OR P4, PT, R34, 0xf1, !P2 ;  /* 0x000000f12200780c */ /* 0x000fc60005781670 */
[----:B------:R-:W-:Y:S01]  /*e800*/  @!P6 STG.E.U8 desc[UR20][R26.64+0xe9], R9 ;  /* 0x0000e9091a00e986 */ /* 0x000fe2000c101114 */
[----:B------:R-:W-:Y:S01]  /*e810*/  ISETP.LT.OR P6, PT, R34, 0xf1, !P1 ;  /* 0x000000f12200780c */ /* 0x000fe20004fc1670 */
[----:B------:R-:W-:Y:S01]  /*e820*/  FMUL R0, R221, UR32 ;  /* 0x00000020dd007c20 */ /* 0x000fe20008400000 */
[----:B------:R-:W-:-:S04]  /*e830*/  FMUL R2, R220, UR32 ;  /* 0x00000020dc027c20 */ /* 0x000fc80008400000 */
[----:B------:R-:W-:Y:S02]  /*e840*/  F2FP.SATFINITE.E5M2.F32.PACK_AB_MERGE_C R7, RZ, R0, RZ ;  /* 0x00000000ff07723e */ /* 0x000fe400048060ff */
[----:B------:R-:W-:-:S03]  /*e850*/  F2FP.SATFINITE.E5M2.F32.PACK_AB_MERGE_C R13, RZ, R2, RZ ;  /* 0x00000002ff0d723e */ /* 0x000fc600048060ff */
[----:B------:R0:W-:Y:S01]  /*e860*/  @!P4 STG.E.U8 desc[UR20][R24.64+0xf0], R7 ;  /* 0x0000f0071800c986 */ /* 0x0001e2000c101114 */
[----:B------:R-:W-:-:S03]  /*e870*/  ISETP.LT.OR P4, PT, R34, 0xf2, !P1 ;  /* 0x000000f22200780c */ /* 0x000fc60004f81670 */
[----:B------:R1:W-:Y:S01]  /*e880*/  @!P5 STG.E.U8 desc[UR20][R24.64+0xf1], R13 ;  /* 0x0000f10d1800d986 */ /* 0x0003e2000c101114 */
[C---:B------:R-:W-:Y:S02]  /*e890*/  ISETP.LT.OR P5, PT, R34.reuse, 0xf9, !P2 ;  /* 0x000000f92200780c */ /* 0x040fe400057a1670 */
[----:B------:R-:W-:Y:S01]  /*e8a0*/  ISETP.LT.OR P2, PT, R34, 0xfa, !P2 ;  /* 0x000000fa2200780c */ /* 0x000fe20005741670 */
[----:B--2---:R-:W-:-:S05]  /*e8b0*/  FMUL R3, R222, UR32 ;  /* 0x00000020de037c20 */ /* 0x004fca0008400000 */
[----:B------:R-:W-:Y:S01]  /*e8c0*/  F2FP.SATFINITE.E5M2.F32.PACK_AB_MERGE_C R15, RZ, R3, RZ ;  /* 0x00000003ff0f723e */ /* 0x000fe200048060ff */
[----:B------:R-:W-:-:S04]  /*e8d0*/  FMUL R0, R223, UR32 ;  /* 0x00000020df007c20 */ /* 0x000fc80008400000 */
[----:B------:R1:W-:Y:S01]  /*e8e0*/  @!P6 STG.E.U8 desc[UR20][R26.64+0xf0], R15 ;  /* 0x0000f00f1a00e986 */ /* 0x0003e2000c101114 */
[C---:B------:R-:W-:Y:S02]  /*e8f0*/  ISETP.LT.OR P6, PT, R34.reuse, 0xf9, !P1 ;  /* 0x000000f92200780c */ /* 0x040fe40004fc1670 */
[----:B------:R-:W-:Y:S02]  /*e900*/  ISETP.LT.OR P1, PT, R34, 0xfa, !P1 ;  /* 0x000000fa2200780c */ /* 0x000fe40004f21670 */
[----:B0-----:R-:W-:Y:S01]  /*e910*/  F2FP.SATFINITE.E5M2.F32.PACK_AB_MERGE_C R7, RZ, R0, RZ ;  /* 0x00000000ff07723e */ /* 0x001fe200048060ff */
[----:B---3--:R-:W-:Y:S01]  /*e920*/  FMUL R2, R225, UR32 ;  /* 0x00000020e1027c20 */ /* 0x008fe20008400000 */
[----:B----4-:R-:W-:-:S04]  /*e930*/  FMUL R3, R224, UR32 ;  /* 0x00000020e0037c20 */ /* 0x010fc80008400000 */
[----:B------:R-:W-:Y:S01]  /*e940*/  F2FP.SATFINITE.E5M2.F32.PACK_AB_MERGE_C R9, RZ, R2, RZ ;  /* 0x00000002ff09723e */ /* 0x000fe200048060ff */
[----:B------:R-:W-:Y:S01]  /*e950*/  FMUL R4, R227, UR32 ;  /* 0x00000020e3047c20 */ /* 0x000fe20008400000 */
[----:B------:R-:W-:Y:S01]  /*e960*/  FMUL R5, R226, UR32 ;  /* 0x00000020e2057c20 */ /* 0x000fe20008400000 */
[----:B------:R-:W-:-:S03]  /*e970*/  F2FP.SATFINITE.E5M2.F32.PACK_AB_MERGE_C R3, RZ, R3, RZ ;  /* 0x00000003ff03723e */ /* 0x000fc600048060ff */
[----:B------:R-:W-:Y:S02]  /*e980*/  F2FP.SATFINITE.E5M2.F32.PACK_AB_MERGE_C R11, RZ, R4, RZ ;  /* 0x00000004ff0b723e */ /* 0x000fe400048060ff */
[----:B------:R-:W-:Y:S01]  /*e990*/  F2FP.SATFINITE.E5M2.F32.PACK_AB_MERGE_C R5, RZ, R5, RZ ;  /* 0x00000005ff05723e */ /* 0x000fe200048060ff */
[----:B------:R1:W-:Y:S04]  /*e9a0*/  @!P4 STG.E.U8 desc[UR20][R26.64+0xf1], R7 ;  /* 0x0000f1071a00c986 */ /* 0x0003e8000c101114 */
[----:B------:R1:W-:Y:S04]  /*e9b0*/  @!P5 STG.E.U8 desc[UR20][R24.64+0xf8], R9 ;  /* 0x0000f8091800d986 */ /* 0x0003e8000c101114 */
[----:B------:R1:W-:Y:S04]  /*e9c0*/  @!P2 STG.E.U8 desc[UR20][R24.64+0xf9], R3 ;  /* 0x0000f9031800a986 */ /* 0x0003e8000c101114 */
[----:B------:R1:W-:Y:S04]  /*e9d0*/  @!P6 STG.E.U8 desc[UR20][R26.64+0xf8], R11 ;  /* 0x0000f80b1a00e986 */ /* 0x0003e8000c101114 */
[----:B------:R1:W-:Y:S02]  /*e9e0*/  @!P1 STG.E.U8 desc[UR20][R26.64+0xf9], R5 ;  /* 0x0000f9051a009986 */ /* 0x0003e4000c101114 */
.L_x_297:
[----:B------:R-:W-:Y:S05]  /*e9f0*/  BSYNC B0 ;  /* 0x0000000000007941 */ /* 0x000fea0003800000 */
.L_x_39:
[----:B------:R-:W2:Y:S01]  /*ea00*/  LDL.LU R22, [R1+0x78] ;  /* 0x0000780001167983 */ /* 0x000ea20000300800 */
[----:B01---5:R-:W-:Y:S01]  /*ea10*/  IMAD.U32 R3, RZ, RZ, UR12 ;  /* 0x0000000cff037e24 */ /* 0x023fe2000f8e00ff */
[----:B------:R-:W-:Y:S02]  /*ea20*/  ULDC.64 UR6, c[0x0][0x650] ;  /* 0x0001940000067ab9 */ /* 0x000fe40000000a00 */
[----:B------:R-:W3:Y:S01]  /*ea30*/  LDL.LU R19, [R1+0x7c] ;  /* 0x00007c0001137983 */ /* 0x000ee20000300800 */
[----:B------:R-:W-:Y:S01]  /*ea40*/  IMAD.U32 R0, RZ, RZ, UR16 ;  /* 0x00000010ff007e24 */ /* 0x000fe2000f8e00ff */
[----:B------:R0:W-:Y:S01]  /*ea50*/  SYNCS.ARRIVE.TRANS64.A1T0 RZ, [R3+UR28], RZ ;  /* 0x000000ff03ff79a7 */ /* 0x0001e2000810001c */
[----:B------:R-:W-:Y:S02]  /*ea60*/  IMAD.U32 R2, RZ, RZ, UR16 ;  /* 0x00000010ff027e24 */ /* 0x000fe4000f8e00ff */
[----:B------:R-:W-:Y:S02]  /*ea70*/  IMAD.MOV.U32 R4, RZ, RZ, -0x1 ;  /* 0xffffffffff047424 */ /* 0x000fe400078e00ff */
[----:B0-----:R-:W-:Y:S01]  /*ea80*/  IMAD.U32 R3, RZ, RZ, UR13 ;  /* 0x0000000dff037e24 */ /* 0x001fe2000f8e00ff */
[----:B---3--:R-:W-:-:S02]  /*ea90*/  LEA R19, P1, R0, R19, 0x1 ;  /* 0x0000001300137211 */ /* 0x008fc400078208ff */
[----:B------:R-:W-:Y:S02]  /*eaa0*/  PRMT R0, RZ, 0x7610, R0 ;  /* 0x00007610ff007816 */ /* 0x000fe40000000000 */
[----:B--2---:R-:W-:Y:S01]  /*eab0*/  LEA.HI.X R22, R2, R22, R3, 0x1, P1 ;  /* 0x0000001602167211 */ /* 0x004fe200008f0c03 */
[----:B------:R-:W-:Y:S01]  /*eac0*/  IMAD.MOV.U32 R2, RZ, RZ, -0x1 ;  /* 0xffffffffff027424 */ /* 0x000fe200078e00ff */
[----:B------:R0:W-:Y:S01]  /*ead0*/  STL [R1+0x7c], R19 ;  /* 0x00007c1301007387 */ /* 0x0001e20000100800 */
[----:B------:R-:W-:Y:S01]  /*eae0*/  IMAD.MOV.U32 R3, RZ, RZ, -0x1 ;  /* 0xffffffffff037424 */ /* 0x000fe200078e00ff */
[----:B------:R-:W-:Y:S02]  /*eaf0*/  ISETP.GE.U32.AND P1, PT, R19, UR6, PT ;  /* 0x0000000613007c0c */ /* 0x000fe4000bf26070 */
[----:B------:R0:W-:Y:S02]  /*eb00*/  STL [R1+0x78], R22 ;  /* 0x0000781601007387 */ /* 0x0001e40000100800 */
[----:B------:R-:W-:-:S02]  /*eb10*/  ISETP.GE.U32.AND.EX P1, PT, R22, UR7, PT, P1 ;  /* 0x0000000716007c0c */ /* 0x000fc4000bf26110 */
[----:B------:R0:W-:Y:S04]  /*eb20*/  STL [R1+0x80], R4 ;  /* 0x0000800401007387 */ /* 0x0001e80000100800 */
[----:B------:R0:W-:Y:S04]  /*eb30*/  STL [R1+0x70], R2 ;  /* 0x0000700201007387 */ /* 0x0001e80000100800 */
[----:B------:R0:W-:Y:S03]  /*eb40*/  STL [R1+0x84], R3 ;  /* 0x0000840301007387 */ /* 0x0001e60000100800 */
[----:B------:R-:W-:Y:S05]  /*eb50*/  @P1 BRA `(.L_x_298) ;  /* 0x0000000400741947 */ /* 0x000fea0003800000 */
[----:B------:R-:W1:Y:S01]  /*eb60*/  S2R R14, SR_CTAID.X ;  /* 0x00000000000e7919 */ /* 0x000e620000002500 */
[----:B------:R-:W2:Y:S01]  /*eb70*/  LDC.64 R8, c[0x0][0x628] ;  /* 0x00018a00ff087b82 */ /* 0x000ea20000000a00 */
[----:B------:R-:W-:Y:S01]  /*eb80*/  ULDC UR6, c[0x0][0x150] ;  /* 0x0000540000067ab9 */ /* 0x000fe20000000800 */
[----:B------:R-:W-:Y:S01]  /*eb90*/  IMAD.MOV.U32 R6, RZ, RZ, R19 ;  /* 0x000000ffff067224 */ /* 0x000fe200078e0013 */
[----:B------:R-:W3:Y:S01]  /*eba0*/  S2R R16, SR_CTAID.Y ;  /* 0x0000000000107919 */ /* 0x000ee20000002600 */
[----:B------:R-:W-:-:S04]  /*ebb0*/  IMAD.MOV.U32 R7, RZ, RZ, R22 ;  /* 0x000000ffff077224 */ /* 0x000fc800078e0016 */
[----:B------:R-:W0:Y:S08]  /*ebc0*/  LDC R17, c[0x0][0x144] ;  /* 0x00005100ff117b82 */ /* 0x000e300000000800 */
[----:B------:R-:W0:Y:S08]  /*ebd0*/  LDC R10, c[0x0][0x630] ;  /* 0x00018c00ff0a7b82 */ /* 0x000e300000000800 */
[----:B------:R-:W0:Y:S01]  /*ebe0*/  LDC.64 R12, c[0x0][0x620] ;  /* 0x00018800ff0c7b82 */ /* 0x000e220000000a00 */
[----:B--2---:R-:W-:-:S04]  /*ebf0*/  ISETP.NE.U32.AND P1, PT, R8, RZ, PT ;  /* 0x000000ff0800720c */ /* 0x004fc80003f25070 */
[----:B------:R-:W-:Y:S02]  /*ec00*/  ISETP.NE.AND.EX P1, PT, R9, RZ, PT, P1 ;  /* 0x000000ff0900720c */ /* 0x000fe40003f25310 */
[----:B-1----:R-:W-:-:S05]  /*ec10*/  I2FP.F32.U32 R0, R14 ;  /* 0x0000000e00007245 */ /* 0x002fca0000201000 */
[----:B------:R-:W-:-:S04]  /*ec20*/  FMUL R0, R0, UR6 ;  /* 0x0000000600007c20 */ /* 0x000fc80008400000 */
[----:B------:R1:W2:Y:S02]  /*ec30*/  F2I.U32.TRUNC.NTZ R15, R0 ;  /* 0x00000000000f7305 */ /* 0x0002a4000020f000 */
[----:B---3--:R-:W-:Y:S05]  /*ec40*/  @!P1 BRA `(.L_x_299) ;  /* 0x0000000000289947 */ /* 0x008fea0003800000 */
[----:B-1----:R-:W1:Y:S02]  /*ec50*/  LDC R0, c[0x0][0x634] ;  /* 0x00018d00ff007b82 */ /* 0x002e640000000800 */
[----:B-1----:R-:W-:-:S05]  /*ec60*/  IADD3 R7, P1, R19, R0, RZ ;  /* 0x0000000013077210 */ /* 0x002fca0007f3e0ff */
[----:B------:R-:W-:-:S04]  /*ec70*/  IMAD.X R11, RZ, RZ, R22, P1 ;  /* 0x000000ffff0b7224 */ /* 0x000fc800008e0616 */
[----:B0-----:R-:W-:-:S04]  /*ec80*/  IMAD.WIDE.U32 R2, R11, R8, RZ ;  /* 0x000000080b027225 */ /* 0x001fc800078e00ff */
[----:B------:R-:W-:-:S04]  /*ec90*/  IMAD.WIDE.U32 R4, P1, R7, R9, R2 ;  /* 0x0000000907047225 */ /* 0x000fc80007820002 */
[----:B------:R-:W-:-:S04]  /*eca0*/  IMAD.WIDE.U32 R2, R7, R8, RZ ;  /* 0x0000000807027225 */ /* 0x000fc800078e00ff */
[----:B------:R-:W-:Y:S01]  /*ecb0*/  IMAD.X R7, RZ, RZ, RZ, P1 ;  /* 0x000000ffff077224 */ /* 0x000fe200008e06ff */
[----:B------:R-:W-:Y:S01]  /*ecc0*/  IADD3 RZ, P1, R3, R4, RZ ;  /* 0x0000000403ff7210 */ /* 0x000fe20007f3e0ff */
[----:B------:R-:W-:-:S04]  /*ecd0*/  IMAD.MOV.U32 R6, RZ, RZ, R5 ;  /* 0x000000ffff067224 */ /* 0x000fc800078e0005 */
[----:B------:R-:W-:-:S08]  /*ece0*/  IMAD.WIDE.U32.X R6, R11, R9, R6, P1 ;  /* 0x000000090b067225 */ /* 0x000fd000008e0406 */
.L_x_299:
[-CC-:B0-----:R-:W-:Y:S01]  /*ecf0*/  SHF.R.U64 R11, R6, R10.reuse, R7.reuse ;  /* 0x0000000a060b7219 */ /* 0x181fe20000001207 */
[----:B------:R-:W0:Y:S01]  /*ed00*/  LDC.64 R20, c[0x0][0x640] ;  /* 0x00019000ff147b82 */ /* 0x000e220000000a00 */
[----:B-1----:R-:W-:Y:S01]  /*ed10*/  SHF.R.U32.HI R0, RZ, R10, R7 ;  /* 0x0000000aff007219 */ /* 0x002fe20000011607 */
[----:B------:R-:W-:Y:S01]  /*ed20*/  IMAD.MOV.U32 R2, RZ, RZ, R19 ;  /* 0x000000ffff027224 */ /* 0x000fe200078e0013 */
[----:B------:R-:W-:Y:S01]  /*ed30*/  IADD3 R5, P1, RZ, -R11, RZ ;  /* 0x8000000bff057210 */ /* 0x000fe20007f3e0ff */
[----:B--2---:R-:W-:Y:S01]  /*ed40*/  IMAD.MOV R15, RZ, RZ, -R15 ;  /* 0x000000ffff0f7224 */ /* 0x004fe200078e0a0f */
[----:B------:R-:W-:Y:S01]  /*ed50*/  ULDC UR6, c[0x0][0x154] ;  /* 0x0000550000067ab9 */ /* 0x000fe20000000800 */
[----:B------:R-:W-:Y:S02]  /*ed60*/  IMAD.MOV.U32 R7, RZ, RZ, 0x1 ;  /* 0x00000001ff077424 */ /* 0x000fe400078e00ff */
[----:B------:R-:W1:Y:S01]  /*ed70*/  LDC R4, c[0x0][0x618] ;  /* 0x00018600ff047b82 */ /* 0x000e620000000800 */
[----:B------:R-:W-:-:S02]  /*ed80*/  IMAD.X R3, RZ, RZ, ~R0, P1 ;  /* 0x000000ffff037224 */ /* 0x000fc400008e0e00 */
[----:B------:R-:W-:Y:S02]  /*ed90*/  IMAD R17, R17, R15, R14 ;  /* 0x0000000f11117224 */ /* 0x000fe400078e020e */
[-C--:B------:R-:W-:Y:S02]  /*eda0*/  IMAD R0, R3, R12.reuse, RZ ;  /* 0x0000000c03007224 */ /* 0x080fe400078e02ff */
[----:B------:R-:W-:Y:S01]  /*edb0*/  IMAD.MOV.U32 R3, RZ, RZ, R22 ;  /* 0x000000ffff037224 */ /* 0x000fe200078e0016 */
[----:B------:R-:W2:Y:S01]  /*edc0*/  LDC R6, c[0x0][0x608] ;  /* 0x00018200ff067b82 */ /* 0x000ea20000000800 */
[----:B------:R-:W-:-:S04]  /*edd0*/  IMAD.WIDE.U32 R2, R5, R12, R2 ;  /* 0x0000000c05027225 */ /* 0x000fc800078e0002 */
[----:B------:R-:W-:-:S03]  /*ede0*/  IMAD R5, R5, R13, R0 ;  /* 0x0000000d05057224 */ /* 0x000fc600078e0200 */
[----:B------:R-:W3:Y:S01]  /*edf0*/  LDC R18, c[0x0][0x658] ;  /* 0x00019600ff127b82 */ /* 0x000ee20000000800 */
[----:B------:R-:W-:Y:S01]  /*ee00*/  I2FP.F32.U32 R0, R16 ;  /* 0x0000001000007245 */ /* 0x000fe20000201000 */
[----:B------:R-:W-:Y:S01]  /*ee10*/  IMAD.IADD R3, R3, 0x1, R5 ;  /* 0x0000000103037824 */ /* 0x000fe200078e0205 */
[----:B0-----:R-:W-:Y:S01]  /*ee20*/  ISETP.NE.U32.AND P1, PT, R20, RZ, PT ;  /* 0x000000ff1400720c */ /* 0x001fe20003f25070 */
[----:B------:R-:W-:Y:S02]  /*ee30*/  IMAD.MOV.U32 R5, RZ, RZ, -0x1 ;  /* 0xffffffffff057424 */ /* 0x000fe400078e00ff */
[----:B------:R-:W-:Y:S02]  /*ee40*/  FMUL R0, R0, UR6 ;  /* 0x0000000600007c20 */ /* 0x000fe40008400000 */
[----:B------:R-:W0:Y:S01]  /*ee50*/  LDC R15, c[0x0][0x148] ;  /* 0x00005200ff0f7b82 */ /* 0x000e220000000800 */
[----:B-1----:R-:W-:Y:S01]  /*ee60*/  SHF.R.U64 R10, R2, R4, R3 ;  /* 0x00000004020a7219 */ /* 0x002fe20000001203 */
[----:B------:R1:W0:Y:S01]  /*ee70*/  F2I.U32.TRUNC.NTZ R13, R0 ;  /* 0x00000000000d7305 */ /* 0x000222000020f000 */
[----:B------:R-:W-:-:S02]  /*ee80*/  ISETP.NE.AND.EX P1, PT, R21, RZ, PT, P1 ;  /* 0x000000ff1500720c */ /* 0x000fc40003f25310 */
[----:B------:R-:W-:-:S03]  /*ee90*/  SHF.R.U32.HI R3, RZ, R4, R3 ;  /* 0x00000004ff037219 */ /* 0x000fc60000011603 */
[----:B------:R-:W0:Y:S01]  /*eea0*/  LDC R14, c[0x0][0x600] ;  /* 0x00018000ff0e7b82 */ /* 0x000e220000000800 */
[-CC-:B--2---:R-:W-:Y:S02]  /*eeb0*/  SHF.R.U64 R8, R10, R6.reuse, R3.reuse ;  /* 0x000000060a087219 */ /* 0x184fe40000001203 */
[----:B------:R-:W-:-:S05]  /*eec0*/  SHF.R.U32.HI R3, RZ, R6, R3 ;  /* 0x00000006ff037219 */ /* 0x000fca0000011603 */
[----:B------:R-:W2:Y:S01]  /*eed0*/  LDC R22, c[0x0][0x648] ;  /* 0x00019200ff167b82 */ /* 0x000ea20000000800 */
[-CC-:B---3--:R-:W-:Y:S02]  /*eee0*/  SHF.R.U64 R12, R8, R18.reuse, R3.reuse ;  /* 0x00000012080c7219 */ /* 0x188fe40000001203 */
[-C--:B------:R-:W-:Y:S02]  /*eef0*/  SHF.L.U32 R5, R5, R18.reuse, RZ ;  /* 0x0000001205057219 */ /* 0x080fe400000006ff */
[-C--:B------:R-:W-:Y:S01]  /*ef00*/  SHF.R.U32.HI R3, RZ, R18.reuse, R3 ;  /* 0x00000012ff037219 */ /* 0x080fe20000011603 */
[----:B------:R-:W-:Y:S01]  /*ef10*/  IMAD.MOV.U32 R2, RZ, RZ, R12 ;  /* 0x000000ffff027224 */ /* 0x000fe200078e000c */
[----:B------:R-:W-:Y:S01]  /*ef20*/  SHF.L.U32 R18, R7, R18, RZ ;  /* 0x0000001207127219 */ /* 0x000fe200000006ff */
[----:B------:R-:W3:Y:S01]  /*ef30*/  LDC R23, c[0x0][0x638] ;  /* 0x00018e00ff177b82 */ /* 0x000ee20000000800 */
[----:B------:R-:W-:-:S07]  /*ef40*/  LOP3.LUT R19, RZ, R5, RZ, 0x33, !PT ;  /* 0x00000005ff137212 */ /* 0x000fce00078e33ff */
[----:B------:R-:W0:Y:S01]  /*ef50*/  LDC R24, c[0x0][0x610] ;  /* 0x00018400ff187b82 */ /* 0x000e220000000800 */
[----:B-1----:R-:W-:Y:S05]  /*ef60*/  @!P1 BRA `(.L_x_300) ;  /* 0x0000000000289947 */ /* 0x002fea0003800000 */
[----:B------:R-:W1:Y:S02]  /*ef70*/  LDC R7, c[0x0][0x64c] ;  /* 0x00019300ff077b82 */ /* 0x000e640000000800 */
[----:B-1----:R-:W-:-:S05]  /*ef80*/  IADD3 R7, P1, R12, R7, RZ ;  /* 0x000000070c077210 */ /* 0x002fca0007f3e0ff */
        /* <DEDUP_REMOVED lines=8> */
.L_x_300:
[----:B--2---:R-:W-:Y:S01]  /*f010*/  SHF.R.U64 R0, R2, R22, R3 ;  /* 0x0000001602007219 */ /* 0x004fe20000001203 */
[----:B0-----:R-:W-:Y:S01]  /*f020*/  VIADD R7, R14, 0xffffffff ;  /* 0xffffffff0e077836 */ /* 0x001fe20000000000 */
[----:B------:R-:W-:Y:S01]  /*f030*/  LOP3.LUT R5, R8, R19, RZ, 0xc0, !PT ;  /* 0x0000001308057212 */ /* 0x000fe200078ec0ff */
[----:B------:R-:W-:Y:S02]  /*f040*/  IMAD.MOV R13, RZ, RZ, -R13 ;  /* 0x000000ffff0d7224 */ /* 0x000fe400078e0a0d */
[----:B------:R-:W-:Y:S02]  /*f050*/  IMAD.MOV R3, RZ, RZ, -R0 ;  /* 0x000000ffff037224 */ /* 0x000fe400078e0a00 */
[----:B------:R-:W-:Y:S01]  /*f060*/  IMAD R2, R18, R0, R5 ;  /* 0x0000000012027224 */ /* 0x000fe200078e0205 */
[----:B------:R-:W-:Y:S01]  /*f070*/  LOP3.LUT R5, R10, R7, RZ, 0xc0, !PT ;  /* 0x000000070a057212 */ /* 0x000fe200078ec0ff */
[----:B------:R-:W-:Y:S02]  /*f080*/  @P3 IMAD R17, R15, R13, R16 ;  /* 0x0000000d0f113224 */ /* 0x000fe400078e0210 */
[----:B---3--:R-:W-:-:S02]  /*f090*/  IMAD R0, R3, R23, R12 ;  /* 0x0000001703007224 */ /* 0x008fc400078e020c */
[----:B------:R-:W-:Y:S02]  /*f0a0*/  IMAD.MOV.U32 R4, RZ, RZ, 0x1 ;  /* 0x00000001ff047424 */ /* 0x000fe400078e00ff */
[----:B------:R-:W-:Y:S02]  /*f0b0*/  IMAD R2, R2, R24, R17 ;  /* 0x0000001802027224 */ /* 0x000fe400078e0211 */
[----:B------:R-:W-:Y:S01]  /*f0c0*/  IMAD R3, R0, R14, R5 ;  /* 0x0000000e00037224 */ /* 0x000fe200078e0205 */
[----:B------:R-:W-:-:S04]  /*f0d0*/  PRMT R0, R4, 0x7610, R0 ;  /* 0x0000761004007816 */ /* 0x000fc80000000000 */
[----:B------:R-:W-:Y:S02]  /*f0e0*/  SEL R4, R3, R2, !P3 ;  /* 0x0000000203047207 */ /* 0x000fe40005800000 */
[----:B------:R-:W-:-:S03]  /*f0f0*/  SEL R2, R2, R3, !P3 ;  /* 0x0000000302027207 */ /* 0x000fc60005800000 */
[----:B------:R1:W-:Y:S04]  /*f100*/  STL [R1+0x84], R4 ;  /* 0x0000840401007387 */ /* 0x0003e80000100800 */
[----:B------:R1:W-:Y:S04]  /*f110*/  STL [R1+0x70], R11 ;  /* 0x0000700b01007387 */ /* 0x0003e80000100800 */
[----:B------:R1:W-:Y:S02]  /*f120*/  STL [R1+0x80], R2 ;  /* 0x0000800201007387 */ /* 0x0003e40000100800 */
.L_x_298:
[----:B------:R-:W-:Y:S01]  /*f130*/  LOP3.LUT P1, RZ, R0, 0xff, RZ, 0xc0, !PT ;  /* 0x000000ff00ff7812 */ /* 0x000fe2000782c0ff */
[----:B------:R-:W-:-:S12]  /*f140*/  ULOP3.LUT UR27, UR27, 0x1, URZ, 0x3c, !UPT ;  /* 0x000000011b1b7892 */ /* 0x000fd8000f8e3c3f */
[----:B------:R-:W-:Y:S05]  /*f150*/  @P1 BRA `(.L_x_301) ;  /* 0xffffff2400801947 */ /* 0x000fea000383ffff */
[----:B------:R-:W-:Y:S05]  /*f160*/  EXIT ;  /* 0x000000000000794d */ /* 0x000fea0003800000 */
.L_x_17:
[----:B------:R-:W-:-:S08]  /*f170*/  ISETP.NE.AND P0, PT, RZ, UR6, PT ;  /* 0x00000006ff007c0c */ /* 0x000fd0000bf05270 */
[----:B0123--:R-:W0:-:S00]  /*f180*/  USETMAXREG.DEALLOC.CTAPOOL 0x28 ;  /* 0x00000028000079c8 */ /* 0x00fe0000080e0500 */
[----:B------:R-:W-:Y:S05]  /*f190*/  @P0 EXIT ;  /* 0x000000000000094d */ /* 0x000fea0003800000 */
[----:B0-----:R-:W-:Y:S01]  /*f1a0*/  LOP3.LUT P0, RZ, R0, 0xff, RZ, 0xc0, !PT ;  /* 0x000000ff00ff7812 */ /* 0x001fe2000780c0ff */
[----:B------:R-:W-:Y:S02]  /*f1b0*/  IMAD.MOV.U32 R0, RZ, RZ, 0x1 ;  /* 0x00000001ff007424 */ /* 0x000fe400078e00ff */
[----:B------:R-:W-:-:S10]  /*f1c0*/  IMAD.MOV.U32 R9, RZ, RZ, RZ ;  /* 0x000000ffff097224 */ /* 0x000fd400078e00ff */
[----:B------:R-:W-:Y:S05]  /*f1d0*/  @!P0 BRA `(.L_x_302) ;  /* 0x0000000c00608947 */ /* 0x000fea0003800000 */
[----:B------:R-:W0:Y:S01]  /*f1e0*/  S2UR UR8, SR_CgaCtaId ;  /* 0x00000000000879c3 */ /* 0x000e220000008800 */
[----:B------:R-:W-:Y:S01]  /*f1f0*/  LOP3.LUT P0, RZ, R3, 0x1f, RZ, 0xc0, !PT ;  /* 0x0000001f03ff7812 */ /* 0x000fe2000780c0ff */
[----:B------:R-:W-:Y:S01]  /*f200*/  ULDC UR5, c[0x0][0x658] ;  /* 0x0001960000057ab9 */ /* 0x000fe20000000800 */
[----:B------:R-:W-:Y:S01]  /*f210*/  UMOV UR6, 0xffffffff ;  /* 0xffffffff00067882 */ /* 0x000fe20000000000 */
[----:B------:R-:W-:Y:S01]  /*f220*/  BSSY B0, `(.L_x_302) ;  /* 0x00000d3000007945 */ /* 0x000fe20003800000 */
[----:B------:R-:W-:Y:S01]  /*f230*/  USHF.L.U32 UR6, UR6, UR5, URZ ;  /* 0x0000000506067299 */ /* 0x000fe2000800063f */
[C---:B------:R-:W-:Y:S01]  /*f240*/  ISETP.NE.AND P2, PT, R2.reuse, RZ, PT ;  /* 0x000000ff0200720c */ /* 0x040fe20003f45270 */
[----:B------:R-:W-:Y:S01]  /*f250*/  IMAD.MOV.U32 R10, RZ, RZ, 0x1 ;  /* 0x00000001ff0a7424 */ /* 0x000fe200078e00ff */
[----:B------:R-:W-:Y:S01]  /*f260*/  ISETP.NE.OR P0, PT, R2, RZ, !P0 ;  /* 0x000000ff0200720c */ /* 0x000fe20004705670 */
[----:B------:R-:W-:Y:S01]  /*f270*/  IMAD.MOV.U32 R0, RZ, RZ, 0x1 ;  /* 0x00000001ff007424 */ /* 0x000fe200078e00ff */
[----:B------:R-:W-:Y:S01]  /*f280*/  ULDC UR4, c[0x0][0x600] ;  /* 0x0001800000047ab9 */ /* 0x000fe20000000800 */
[----:B------:R-:W-:Y:S01]  /*f290*/  IMAD.MOV.U32 R9, RZ, RZ, RZ ;  /* 0x000000ffff097224 */ /* 0x000fe200078e00ff */
[----:B------:R-:W-:Y:S01]  /*f2a0*/  UMOV UR7, 0x1 ;  /* 0x0000000100077882 */ /* 0x000fe20000000000 */
[----:B------:R-:W-:-:S02]  /*f2b0*/  UIADD3 UR28, UR14, 0x1, URZ ;  /* 0x000000010e1c7890 */ /* 0x000fc4000fffe03f */
[----:B------:R-:W-:Y:S02]  /*f2c0*/  ULOP3.LUT UR25, UR15, 0x2, URZ, 0xfc, !UPT ;  /* 0x000000020f197892 */ /* 0x000fe4000f8efc3f */
[----:B------:R-:W-:Y:S02]  /*f2d0*/  UIADD3 UR4, UR4, -0x1, URZ ;  /* 0xffffffff04047890 */ /* 0x000fe4000fffe03f */
[----:B------:R-:W-:Y:S02]  /*f2e0*/  USHF.L.U32 UR22, UR7, UR5, URZ ;  /* 0x0000000507167299 */ /* 0x000fe4000800063f */
[----:B------:R-:W-:Y:S01]  /*f2f0*/  ULOP3.LUT UR21, URZ, UR6, URZ, 0x33, !UPT ;  /* 0x000000063f157292 */ /* 0x000fe2000f8e333f */
[----:B------:R-:W-:Y:S01]  /*f300*/  ULDC.64 UR26, c[0x0][0x198] ;  /* 0x00006600001a7ab9 */ /* 0x000fe20000000a00 */
[----:B0-----:R-:W-:-:S10]  /*f310*/  IMAD.U32 R8, RZ, RZ, UR8 ;  /* 0x00000008ff087e24 */ /* 0x001fd4000f8e00ff */
.L_x_314:
[----:B------:R-:W-:-:S03]  /*f320*/  UMOV UR5, 0xffffffff ;  /* 0xffffffff00057882 */ /* 0x000fc60000000000 */
[----:B01----:R-:W-:Y:S05]  /*f330*/  BRA.DIV UR5, `(.L_x_303) ;  /* 0x0000001205587947 */ /* 0x003fea000b800000 */
[----:B------:R-:W-:-:S13]  /*f340*/  ELECT P1, URZ, PT ;  /* 0x00000000003f782f */ /* 0x000fda0003820000 */
.L_x_328:
[----:B------:R-:W0:Y:S01]  /*f350*/  LDC R2, c[0x0][0x28c] ;  /* 0x0000a300ff027b82 */ /* 0x000e220000000800 */
[----:B------:R-:W-:Y:S01]  /*f360*/  BSSY B1, `(.L_x_304) ;  /* 0x000003f000017945 */ /* 0x000fe20003800000 */
[----:B0-----:R-:W-:-:S13]  /*f370*/  ISETP.LT.OR P1, PT, R2, 0x1, !P1 ;  /* 0x000000010200780c */ /* 0x001fda0004f21670 */
[----:B------:R-:W-:Y:S05]  /*f380*/  @P1 BRA `(.L_x_305) ;  /* 0x0000000000f01947 */ /* 0x000fea0003800000 */
[----:B------:R-:W2:Y:S04]  /*f390*/  LDL.LU R4, [R1+0x80] ;  /* 0x0000800001047983 */ /* 0x000ea80000300800 */
[----:B------:R-:W3:Y:S01]  /*f3a0*/  LDL.LU R3, [R1+0x84] ;  /* 0x0000840001037983 */ /* 0x000ee20000300800 */
[----:B------:R-:W-:Y:S02]  /*f3b0*/  IMAD.MOV.U32 R13, RZ, RZ, RZ ;  /* 0x000000ffff0d7224 */ /* 0x000fe400078e00ff */
[----:B------:R-:W-:Y:S02]  /*f3c0*/  IMAD.U32 R14, RZ, RZ, UR28 ;  /* 0x0000001cff0e7e24 */ /* 0x000fe4000f8e00ff */
[----:B------:R-:W-:Y:S02]  /*f3d0*/  IMAD.MOV.U32 R2, RZ, RZ, R0 ;  /* 0x000000ffff027224 */ /* 0x000fe400078e0000 */
[----:B--2---:R-:W-:-:S02]  /*f3e0*/  IMAD R8, R4, 0x4, R8 ;  /* 0x0000000404087824 */ /* 0x004fc400078e0208 */
[----:B---3--:R-:W-:Y:S02]  /*f3f0*/  IMAD.SHL.U32 R6, R3, 0x100, RZ ;  /* 0x0000010003067824 */ /* 0x008fe400078e00ff */
[----:B------:R-:W-:Y:S02]  /*f400*/  IMAD.MOV.U32 R3, RZ, RZ, R9 ;  /* 0x000000ffff037224 */ /* 0x000fe400078e0009 */
[----:B------:R-:W-:-:S07]  /*f410*/  IMAD.SHL.U32 R7, R8, 0x10, RZ ;  /* 0x0000001008077824 */ /* 0x000fce00078e00ff */
.L_x_309:
[----:B------:R-:W0:Y:S01]  /*f420*/  S2UR UR5, SR_CgaCtaId ;  /* 0x00000000000579c3 */ /* 0x000e220000008800 */
[----:B------:R-:W-:Y:S02]  /*f430*/  MOV R5, 0x400 ;  /* 0x0000040000057802 */ /* 0x000fe40000000f00 */
[----:B------:R-:W-:Y:S01]  /*f440*/  SHF.L.U32 R4, R2, 0x1f, RZ ;  /* 0x0000001f02047819 */ /* 0x000fe200000006ff */
[----:B0-----:R-:W-:-:S05]  /*f450*/  IMAD.U32 R8, RZ, RZ, UR5 ;  /* 0x00000005ff087e24 */ /* 0x001fca000f8e00ff */
[----:B------:R-:W-:Y:S02]  /*f460*/  LEA R12, R8, R5, 0x18 ;  /* 0x00000005080c7211 */ /* 0x000fe400078ec0ff */
[----:B------:R-:W0:Y:S03]  /*f470*/  @!P2 LDC R5, c[0x0][0x500] ;  /* 0x00014000ff05ab82 */ /* 0x000e260000000800 */
[----:B------:R-:W-:-:S04]  /*f480*/  IMAD R11, R3, 0x8, R12 ;  /* 0x00000008030b7824 */ /* 0x000fc800078e020c */
[----:B------:R-:W1:Y:S02]  /*f490*/  SYNCS.PHASECHK.TRANS64.TRYWAIT P1, [R11+URZ+0x28], R4 ;  /* 0x000028040b0075a7 */ /* 0x000e64000802017f */
[----:B-1----:R-:W-:Y:S05]  /*f4a0*/  @!P1 BRA `(.L_x_306) ;  /* 0x00000010001c9947 */ /* 0x002fea0003800000 */
.L_x_329:
[----:B------:R-:W-:Y:S01]  /*f4b0*/  UPRMT UR5, UR25, 0x9910, URZ ;  /* 0x0000991019057896 */ /* 0x000fe2000800003f */
[----:B0-----:R0:W-:Y:S03]  /*f4c0*/  @!P2 SYNCS.ARRIVE.TRANS64 RZ, [R11+URZ], R5 ;  /* 0x000000050bffa9a7 */ /* 0x0011e6000800003f */
[----:B------:R-:W-:-:S06]  /*f4d0*/  UISETP.NE.AND UP0, UPT, UR5, 0x2, UPT ;  /* 0x000000020500788c */ /* 0x000fcc000bf05270 */
[----:B------:R-:W-:-:S13]  /*f4e0*/  PLOP3.LUT P1, PT, PT, PT, UP0, 0x80, 0x0 ;  /* 0x000000000000781c */ /* 0x000fda0003f2f008 */
[----:B0-----:R-:W-:Y:S05]  /*f4f0*/  @P1 BRA `(.L_x_307) ;  /* 0x0000000000041947 */ /* 0x001fea0003800000 */
[----:B------:R-:W-:Y:S01]  /*f500*/  BPT.TRAP 0x1 ;  /* 0x000000040000795c */ /* 0x000fe20000300000 */
.L_x_307:
[----:B------:R-:W-:Y:S05]  /*f510*/  @P0 BRA `(.L_x_308) ;  /* 0x0000000000040947 */ /* 0x000fea0003800000 */
[----:B------:R-:W-:Y:S01]  /*f520*/  BPT.TRAP 0x1 ;  /* 0x000000040000795c */ /* 0x000fe20000300000 */
.L_x_308:
[----:B------:R-:W2:Y:S01]  /*f530*/  LDL R5, [R1+0x70] ;  /* 0x0000700001057983 */ /* 0x000ea20000100800 */
[----:B-1----:R-:W-:Y:S01]  /*f540*/  IMAD R4, R3, 0x4, R8 ;  /* 0x0000000403047824 */ /* 0x002fe200078e0208 */
[----:B------:R-:W-:Y:S01]  /*f550*/  R2UR UR9, R11 ;  /* 0x000000000b0972ca */ /* 0x000fe200000e0000 */
[----:B------:R-:W-:Y:S01]  /*f560*/  VIADD R14, R14, 0xffffffff ;  /* 0xffffffff0e0e7836 */ /* 0x000fe20000000000 */
[----:B------:R-:W-:Y:S01]  /*f570*/  UIADD3 UR6, UP0, UR26, 0xf0, URZ ;  /* 0x000000f01a067890 */ /* 0x000fe2000ff1e03f */
[--C-:B------:R-:W-:Y:S01]  /*f580*/  IMAD.U32 R4, R4, 0x800, R12.reuse ;  /* 0x0000080004047824 */ /* 0x100fe200078e000c */
[----:B------:R-:W-:Y:S01]  /*f590*/  R2UR UR11, R7 ;  /* 0x00000000070b72ca */ /* 0x000fe200000e0000 */
[----:B------:R-:W-:Y:S01]  /*f5a0*/  IMAD R12, R3, 0x8000, R12 ;  /* 0x00008000030c7824 */ /* 0x000fe200078e020c */
[----:B------:R-:W-:Y:S01]  /*f5b0*/  R2UR UR10, R13 ;  /* 0x000000000d0a72ca */ /* 0x000fe200000e0000 */
[----:B------:R-:W-:Y:S01]  /*f5c0*/  UIADD3 UR30, UP1, UR26, 0x1f0, URZ ;  /* 0x000001f01a1e7890 */ /* 0x000fe2000ff3e03f */
[----:B------:R-:W-:Y:S01]  /*f5d0*/  R2UR UR5, R4 ;  /* 0x00000000040572ca */ /* 0x000fe200000e0000 */
[----:B------:R-:W-:Y:S01]  /*f5e0*/  UIADD3.X UR7, URZ, UR27, URZ, UP0, !UPT ;  /* 0x0000001b3f077290 */ /* 0x000fe200087fe43f */
[----:B------:R-:W-:Y:S01]  /*f5f0*/  R2UR UR8, R12 ;  /* 0x000000000c0872ca */ /* 0x000fe200000e0000 */
[----:B------:R-:W-:Y:S01]  /*f600*/  VIADD R3, R3, 0x1 ;  /* 0x0000000103037836 */ /* 0x000fe20000000000 */
[----:B------:R-:W-:Y:S01]  /*f610*/  R2UR UR23, R6 ;  /* 0x00000000061772ca */ /* 0x000fe200000e0000 */
[----:B------:R-:W-:Y:S01]  /*f620*/  UIADD3.X UR31, URZ, UR27, URZ, UP1, !UPT ;  /* 0x0000001b3f1f7290 */ /* 0x000fe20008ffe43f */
[----:B------:R-:W-:Y:S01]  /*f630*/  ISETP.GT.AND P4, PT, R14, 0x1, PT ;  /* 0x000000010e00780c */ /* 0x000fe20003f84270 */
[----:B------:R-:W-:Y:S01]  /*f640*/  UMOV UR24, 0xf0000 ;  /* 0x000f000000187882 */ /* 0x000fe20000000000 */
[----:B------:R-:W-:Y:S01]  /*f650*/  UMOV UR18, 0x0 ;  /* 0x0000000000127882 */ /* 0x000fe20000000000 */
[----:B------:R-:W-:Y:S01]  /*f660*/  UMOV UR19, 0x10000000 ;  /* 0x1000000000137882 */ /* 0x000fe20000000000 */
[----:B------:R-:W-:Y:S01]  /*f670*/  ISETP.NE.AND P1, PT, R3, 0x5, PT ;  /* 0x000000050300780c */ /* 0x000fe20003f25270 */
[----:B------:R-:W-:-:S02]  /*f680*/  VIADD R13, R13, 0x80 ;  /* 0x000000800d0d7836 */ /* 0x000fc40000000000 */
[----:B------:R-:W-:Y:S01]  /*f690*/  UIADD3 UR5, UR5, 0x180, URZ ;  /* 0x0000018005057890 */ /* 0x000fe2000fffe03f */
[----:B------:R-:W-:Y:S01]  /*f6a0*/  SEL R3, R3, RZ, P1 ;  /* 0x000000ff03037207 */ /* 0x000fe20000800000 */
[----:B------:R-:W-:-:S05]  /*f6b0*/  UIADD3 UR20, UR8, 0xa180, URZ ;  /* 0x0000a18008147890 */ /* 0x000fca000fffe03f */
[----:B------:R-:W-:Y:S01]  /*f6c0*/  UMOV UR8, UR5 ;  /* 0x0000000500087c82 */ /* 0x000fe20008000000 */
[----:B--2---:R-:W-:Y:S02]  /*f6d0*/  R2UR UR12, R5 ;  /* 0x00000000050c72ca */ /* 0x004fe400000e0000 */
[----:B------:R-:W-:-:S04]  /*f6e0*/  SEL R5, RZ, 0x1, P1 ;  /* 0x00000001ff057807 */ /* 0x000fc80000800000 */
[----:B------:R-:W-:-:S07]  /*f6f0*/  LOP3.LUT R2, R2, R5, RZ, 0x3c, !PT ;  /* 0x0000000502027212 */ /* 0x000fce00078e3cff */
[----:B------:R0:W-:Y:S02]  /*f700*/  UTMALDG.3D.MULTICAST [UR8], [UR6], UR24, desc[UR18] ;  /* 0x00001208060073b4 */ /* 0x0001e40008011818 */
[----:B0-----:R-:W-:Y:S01]  /*f710*/  UMOV UR8, UR20 ;  /* 0x0000001400087c82 */ /* 0x001fe20008000000 */
[----:B------:R-:W-:Y:S02]  /*f720*/  UMOV UR11, UR23 ;  /* 0x00000017000b7c82 */ /* 0x000fe40008000000 */
[----:B------:R0:W-:Y:S02]  /*f730*/  UTMALDG.3D [UR8], [UR30], desc[UR18] ;  /* 0x000012081e0075b4 */ /* 0x0001e40008011000 */
[----:B0-----:R-:W-:Y:S05]  /*f740*/  @P4 BRA `(.L_x_309) ;  /* 0xfffffffc00344947 */ /* 0x001fea000383ffff */
.L_x_305:
[----:B------:R-:W-:Y:S05]  /*f750*/  BSYNC B1 ;  /* 0x0000000000017941 */ /* 0x000fea0003800000 */
.L_x_304:
[----:B------:R-:W2:Y:S01]  /*f760*/  LDL.LU R16, [R1+0x78] ;  /* 0x0000780001107983 */ /* 0x000ea20000300800 */
[----:B------:R-:W-:Y:S01]  /*f770*/  LOP3.LUT P5, RZ, R10, 0xff, RZ, 0xc0, !PT ;  /* 0x000000ff0aff7812 */ /* 0x000fe200078ac0ff */
[----:B------:R-:W-:Y:S01]  /*f780*/  VIADD R4, R9, UR14 ;  /* 0x0000000e09047c36 */ /* 0x000fe20008000000 */
[----:B------:R-:W-:Y:S01]  /*f790*/  UISETP.GE.U32.AND UP0, UPT, UR14, 0x5, UPT ;  /* 0x000000050e00788c */ /* 0x000fe2000bf06070 */
[----:B------:R-:W3:Y:S01]  /*f7a0*/  LDL.LU R15, [R1+0x7c] ;  /* 0x00007c00010f7983 */ /* 0x000ee20000300800 */
[----:B------:R-:W-:Y:S01]  /*f7b0*/  IMAD.U32 R6, RZ, RZ, UR14 ;  /* 0x0000000eff067e24 */ /* 0x000fe2000f8e00ff */
[----:B------:R-:W-:Y:S01]  /*f7c0*/  ULDC.64 UR6, c[0x0][0x650] ;  /* 0x0001940000067ab9 */ /* 0x000fe20000000a00 */
[----:B------:R-:W-:Y:S01]  /*f7d0*/  ISETP.GT.U32.AND P1, PT, R4, 0x4, PT ;  /* 0x000000040400780c */ /* 0x000fe20003f24070 */
[----:B------:R-:W-:Y:S01]  /*f7e0*/  BSSY B1, `(.L_x_310) ;  /* 0x0000074000017945 */ /* 0x000fe20003800000 */
[----:B------:R-:W-:Y:S02]  /*f7f0*/  PLOP3.LUT P4, PT, PT, PT, UP0, 0x80, 0x0 ;  /* 0x000000000000781c */ /* 0x000fe40003f8f008 */
[----:B------:R-:W-:-:S02]  /*f800*/  ISETP.LT.U32.AND P1, PT, R6, 0x5, P1 ;  /* 0x000000050600780c */ /* 0x000fc40000f21070 */
[----:B------:R-:W-:Y:S01]  /*f810*/  PRMT R10, RZ, 0x7610, R10 ;  /* 0x00007610ff0a7816 */ /* 0x000fe2000000000a */
[----:B------:R-:W0:Y:S01]  /*f820*/  @P5 S2R R8, SR_CgaCtaId ;  /* 0x0000000000085919 */ /* 0x000e220000008800 */
[----:B------:R-:W-:-:S04]  /*f830*/  @P5 MOV R3, 0x400 ;  /* 0x0000040000035802 */ /* 0x000fc80000000f00 */
[----:B0-----:R-:W-:Y:S01]  /*f840*/  @P5 LEA R5, R8, R3, 0x18 ;  /* 0x0000000308055211 */ /* 0x001fe200078ec0ff */
[----:B------:R-:W-:-:S03]  /*f850*/  IMAD.WIDE.U32 R2, R4, -0x33333333, RZ ;  /* 0xcccccccd04027825 */ /* 0x000fc600078e00ff */
[----:B------:R0:W-:Y:S01]  /*f860*/  @P5 SYNCS.ARRIVE.TRANS64.A1T0 RZ, [R5+URZ+0x88], RZ ;  /* 0x000088ff05ff59a7 */ /* 0x0001e2000810003f */
[----:B------:R-:W-:Y:S02]  /*f870*/  PRMT R2, RZ, 0x7610, R2 ;  /* 0x00007610ff027816 */ /* 0x000fe40000000002 */
[----:B0-----:R-:W-:Y:S02]  /*f880*/  SHF.R.U32.HI R5, RZ, 0x2, R3 ;  /* 0x00000002ff057819 */ /* 0x001fe40000011603 */
[----:B------:R-:W-:-:S03]  /*f890*/  SEL R3, RZ, 0x1, !P1 ;  /* 0x00000001ff037807 */ /* 0x000fc60004800000 */
[----:B------:R-:W-:Y:S01]  /*f8a0*/  IMAD R9, R5, -0x5, R4 ;  /* 0xfffffffb05097824 */ /* 0x000fe200078e0204 */
[----:B------:R-:W-:Y:S01]  /*f8b0*/  LOP3.LUT R0, R0, R3, RZ, 0x3c, !PT ;  /* 0x0000000300007212 */ /* 0x000fe200078e3cff */
[----:B------:R-:W-:Y:S02]  /*f8c0*/  IMAD.MOV.U32 R4, RZ, RZ, -0x1 ;  /* 0xffffffffff047424 */ /* 0x000fe400078e00ff */
[----:B------:R-:W-:Y:S01]  /*f8d0*/  IMAD.MOV.U32 R3, RZ, RZ, -0x1 ;  /* 0xffffffffff037424 */ /* 0x000fe200078e00ff */
[----:B------:R-:W-:Y:S01]  /*f8e0*/  @P4 LOP3.LUT R0, R0, 0x1, R5, 0x78, !PT ;  /* 0x0000000100004812 */ /* 0x000fe200078e7805 */
[----:B------:R-:W-:Y:S01]  /*f8f0*/  IMAD.MOV.U32 R5, RZ, RZ, -0x1 ;  /* 0xffffffffff057424 */ /* 0x000fe200078e00ff */
[----:B---3--:R-:W-:-:S04]  /*f900*/  IADD3 R15, P5, R15, UR16, RZ ;  /* 0x000000100f0f7c10 */ /* 0x008fc8000ffbe0ff */
[----:B--2---:R-:W-:Y:S01]  /*f910*/  IADD3.X R16, R16, UR13, RZ, P5, !PT ;  /* 0x0000000d10107c10 */ /* 0x004fe2000affe4ff */
[----:B------:R0:W-:Y:S01]  /*f920*/  STL [R1+0x7c], R15 ;  /* 0x00007c0f01007387 */ /* 0x0001e20000100800 */
[----:B------:R-:W-:-:S03]  /*f930*/  ISETP.GE.U32.AND P1, PT, R15, UR6, PT ;  /* 0x000000060f007c0c */ /* 0x000fc6000bf26070 */
[----:B------:R0:W-:Y:S01]  /*f940*/  STL [R1+0x78], R16 ;  /* 0x0000781001007387 */ /* 0x0001e20000100800 */
[----:B------:R-:W-:-:S03]  /*f950*/  ISETP.GE.U32.AND.EX P1, PT, R16, UR7, PT, P1 ;  /* 0x0000000710007c0c */ /* 0x000fc6000bf26110 */
[----:B------:R0:W-:Y:S04]  /*f960*/  STL [R1+0x80], R5 ;  /* 0x0000800501007387 */ /* 0x0001e80000100800 */
[----:B------:R0:W-:Y:S04]  /*f970*/  STL [R1+0x84], R4 ;  /* 0x0000840401007387 */ /* 0x0001e80000100800 */
[----:B------:R0:W-:Y:S02]  /*f980*/  STL [R1+0x70], R3 ;  /* 0x0000700301007387 */ /* 0x0001e40000100800 */
[----:B------:R-:W-:Y:S05]  /*f990*/  @P1 BRA `(.L_x_311) ;  /* 0x0000000400601947 */ /* 0x000fea0003800000 */
[----:B------:R-:W-:Y:S01]  /*f9a0*/  ULDC.64 UR6, c[0x0][0x628] ;  /* 0x00018a0000067ab9 */ /* 0x000fe20000000a00 */
[----:B------:R-:W1:Y:S01]  /*f9b0*/  S2R R12, SR_CTAID.X ;  /* 0x00000000000c7919 */ /* 0x000e620000002500 */
[----:B------:R-:W-:Y:S01]  /*f9c0*/  ISETP.NE.U32.AND P1, PT, RZ, UR6, PT ;  /* 0x00000006ff007c0c */ /* 0x000fe2000bf25070 */
[----:B------:R-:W-:Y:S01]  /*f9d0*/  ULDC UR8, c[0x0][0x630] ;  /* 0x00018c0000087ab9 */ /* 0x000fe20000000800 */
[----:B------:R-:W-:Y:S01]  /*f9e0*/  IMAD.MOV.U32 R2, RZ, RZ, R15 ;  /* 0x000000ffff027224 */ /* 0x000fe200078e000f */
[----:B------:R-:W2:Y:S01]  /*f9f0*/  S2R R11, SR_CTAID.Y ;  /* 0x00000000000b7919 */ /* 0x000ea20000002600 */
[----:B------:R-:W-:Y:S01]  /*fa00*/  ISETP.NE.AND.EX P1, PT, RZ, UR7, PT, P1 ;  /* 0x00000007ff007c0c */ /* 0x000fe2000bf25310 */
[----:B0-----:R-:W-:-:S12]  /*fa10*/  IMAD.MOV.U32 R3, RZ, RZ, R16 ;  /* 0x000000ffff037224 */ /* 0x001fd800078e0010 */
[----:B------:R-:W-:Y:S05]  /*fa20*/  @!P1 BRA `(.L_x_312) ;  /* 0x0000000000289947 */ /* 0x000fea0003800000 */
[----:B------:R-:W-:Y:S02]  /*fa30*/  ULDC UR5, c[0x0][0x634] ;  /* 0x00018d0000057ab9 */ /* 0x000fe40000000800 */
[----:B------:R-:W-:-:S05]  /*fa40*/  IADD3 R7, P1, R15, UR5, RZ ;  /* 0x000000050f077c10 */ /* 0x000fca000ff3e0ff */
[----:B------:R-:W-:-:S04]  /*fa50*/  IMAD.X R13, RZ, RZ, R16, P1 ;  /* 0x000000ffff0d7224 */ /* 0x000fc800008e0610 */
[----:B------:R-:W-:-:S04]  /*fa60*/  IMAD.WIDE.U32 R4, R13, UR6, RZ ;  /* 0x000000060d047c25 */ /* 0x000fc8000f8e00ff */
[----:B------:R-:W-:-:S04]  /*fa70*/  IMAD.WIDE.U32 R4, P1, R7, UR7, R4 ;  /* 0x0000000707047c25 */ /* 0x000fc8000f820004 */
[----:B------:R-:W-:-:S04]  /*fa80*/  IMAD.WIDE.U32 R6, R7, UR6, RZ ;  /* 0x0000000607067c25 */ /* 0x000fc8000f8e00ff */
[----:B------:R-:W-:Y:S01]  /*fa90*/  IMAD.X R3, RZ, RZ, RZ, P1 ;  /* 0x000000ffff037224 */ /* 0x000fe200008e06ff */
[----:B------:R-:W-:Y:S01]  /*faa0*/  IADD3 RZ, P1, R7, R4, RZ ;  /* 0x0000000407ff7210 */ /* 0x000fe20007f3e0ff */
[----:B------:R-:W-:-:S04]  /*fab0*/  IMAD.MOV.U32 R2, RZ, RZ, R5 ;  /* 0x000000ffff027224 */ /* 0x000fc800078e0005 */
[----:B------:R-:W-:-:S08]  /*fac0*/  IMAD.WIDE.U32.X R2, R13, UR7, R2, P1 ;  /* 0x000000070d027c25 */ /* 0x000fd000088e0402 */
.L_x_312:
[--C-:B------:R-:W-:Y:S01]  /*fad0*/  SHF.R.U64 R6, R2, UR8, R3.reuse ;  /* 0x0000000802067c19 */ /* 0x100fe20008001203 */
[----:B------:R-:W-:Y:S01]  /*fae0*/  ULDC.64 UR6, c[0x0][0x620] ;  /* 0x0001880000067ab9 */ /* 0x000fe20000000a00 */
[----:B------:R-:W-:Y:S01]  /*faf0*/  SHF.R.U32.HI R2, RZ, UR8, R3 ;  /* 0x00000008ff027c19 */ /* 0x000fe20008011603 */
[----:B------:R-:W-:Y:S01]  /*fb00*/  IMAD.MOV.U32 R3, RZ, RZ, R16 ;  /* 0x000000ffff037224 */ /* 0x000fe200078e0010 */
[----:B------:R-:W-:Y:S01]  /*fb10*/  IADD3 R5, P1, RZ, -R6, RZ ;  /* 0x80000006ff057210 */ /* 0x000fe20007f3e0ff */
[----:B------:R-:W-:Y:S01]  /*fb20*/  ULDC UR5, c[0x0][0x150] ;  /* 0x0000540000057ab9 */ /* 0x000fe20000000800 */
[----:B-1----:R-:W-:Y:S01]  /*fb30*/  I2FP.F32.U32 R7, R12 ;  /* 0x0000000c00077245 */ /* 0x002fe20000201000 */
[----:B------:R-:W0:Y:S01]  /*fb40*/  LDC R17, c[0x0][0x144] ;  /* 0x00005100ff117b82 */ /* 0x000e220000000800 */
[----:B------:R-:W-:Y:S01]  /*fb50*/  ULDC.64 UR8, c[0x0][0x640] ;  /* 0x0001900000087ab9 */ /* 0x000fe20000000a00 */
[----:B------:R-:W-:Y:S01]  /*fb60*/  IMAD.X R2, RZ, RZ, ~R2, P1 ;  /* 0x000000ffff027224 */ /* 0x000fe200008e0e02 */
[----:B------:R-:W-:-:S03]  /*fb70*/  ISETP.NE.U32.AND P1, PT, RZ, UR8, PT ;  /* 0x00000008ff007c0c */ /* 0x000fc6000bf25070 */
[----:B------:R-:W-:Y:S01]  /*fb80*/  IMAD R4, R2, UR6, RZ ;  /* 0x0000000602047c24 */ /* 0x000fe2000f8e02ff */
[----:B------:R-:W-:Y:S01]  /*fb90*/  ISETP.NE.AND.EX P1, PT, RZ, UR9, PT, P1 ;  /* 0x00000009ff007c0c */ /* 0x000fe2000bf25310 */
[----:B------:R-:W-:Y:S01]  /*fba0*/  IMAD.MOV.U32 R2, RZ, RZ, R15 ;  /* 0x000000ffff027224 */ /* 0x000fe200078e000f */
[----:B------:R-:W1:Y:S03]  /*fbb0*/  LDC R14, c[0x0][0x148] ;  /* 0x00005200ff0e7b82 */ /* 0x000e660000000800 */
[----:B------:R-:W-:Y:S01]  /*fbc0*/  IMAD.WIDE.U32 R2, R5, UR6, R2 ;  /* 0x0000000605027c25 */ /* 0x000fe2000f8e0002 */
[----:B------:R-:W-:-:S03]  /*fbd0*/  ULDC UR6, c[0x0][0x154] ;  /* 0x0000550000067ab9 */ /* 0x000fc60000000800 */
[----:B------:R-:W-:Y:S02]  /*fbe0*/  IMAD R5, R5, UR7, R4 ;  /* 0x0000000705057c24 */ /* 0x000fe4000f8e0204 */
[----:B------:R-:W-:Y:S01]  /*fbf0*/  FMUL R4, R7, UR5 ;  /* 0x0000000507047c20 */ /* 0x000fe20008400000 */
[----:B------:R-:W-:Y:S01]  /*fc00*/  ULDC UR5, c[0x0][0x618] ;  /* 0x0001860000057ab9 */ /* 0x000fe20000000800 */
[----:B------:R-:W-:Y:S01]  /*fc10*/  ULDC UR7, c[0x0][0x608] ;  /* 0x0001820000077ab9 */ /* 0x000fe20000000800 */
[----:B------:R-:W-:-:S03]  /*fc20*/  IMAD.IADD R3, R3, 0x1, R5 ;  /* 0x0000000103037824 */ /* 0x000fc600078e0205 */
[----:B------:R-:W3:Y:S02]  /*fc30*/  F2I.U32.TRUNC.NTZ R4, R4 ;  /* 0x0000000400047305 */ /* 0x000ee4000020f000 */
[----:B------:R-:W-:Y:S02]  /*fc40*/  SHF.R.U64 R7, R2, UR5, R3 ;  /* 0x0000000502077c19 */ /* 0x000fe40008001203 */
[----:B--2---:R-:W-:-:S05]  /*fc50*/  I2FP.F32.U32 R2, R11 ;  /* 0x0000000b00027245 */ /* 0x004fca0000201000 */
[----:B------:R-:W-:Y:S01]  /*fc60*/  FMUL R5, R2, UR6 ;  /* 0x0000000602057c20 */ /* 0x000fe20008400000 */
[----:B------:R-:W-:Y:S01]  /*fc70*/  SHF.R.U32.HI R2, RZ, UR5, R3 ;  /* 0x00000005ff027c19 */ /* 0x000fe20008011603 */
[----:B------:R-:W-:Y:S02]  /*fc80*/  ULDC UR5, c[0x0][0x658] ;  /* 0x0001960000057ab9 */ /* 0x000fe40000000800 */
[----:B------:R2:W4:Y:S01]  /*fc90*/  F2I.U32.TRUNC.NTZ R18, R5 ;  /* 0x0000000500127305 */ /* 0x000522000020f000 */
[----:B------:R-:W-:Y:S01]  /*fca0*/  SHF.R.U64 R16, R7, UR7, R2 ;  /* 0x0000000707107c19 */ /* 0x000fe20008001202 */
[----:B---3--:R-:W-:Y:S01]  /*fcb0*/  IMAD.MOV R4, RZ, RZ, -R4 ;  /* 0x000000ffff047224 */ /* 0x008fe200078e0a04 */
[----:B------:R-:W-:-:S03]  /*fcc0*/  SHF.R.U32.HI R3, RZ, UR7, R2 ;  /* 0x00000007ff037c19 */ /* 0x000fc60008011602 */
[----:B0-----:R-:W-:Y:S01]  /*fcd0*/  IMAD R12, R17, R4, R12 ;  /* 0x00000004110c7224 */ /* 0x001fe200078e020c */
[--C-:B------:R-:W-:Y:S02]  /*fce0*/  SHF.R.U64 R13, R16, UR5, R3.reuse ;  /* 0x00000005100d7c19 */ /* 0x100fe40008001203 */
[----:B------:R-:W-:-:S03]  /*fcf0*/  SHF.R.U32.HI R15, RZ, UR5, R3 ;  /* 0x00000005ff0f7c19 */ /* 0x000fc60008011603 */
[----:B------:R-:W-:Y:S02]  /*fd00*/  IMAD.MOV.U32 R2, RZ, RZ, R13 ;  /* 0x000000ffff027224 */ /* 0x000fe400078e000d */
[----:B------:R-:W-:Y:S01]  /*fd10*/  IMAD.MOV.U32 R3, RZ, RZ, R15 ;  /* 0x000000ffff037224 */ /* 0x000fe200078e000f */
[----:B-12-4-:R-:W-:Y:S06]  /*fd20*/  @!P1 BRA `(.L_x_313) ;  /* 0x0000000000289947 */ /* 0x016fec0003800000 */
[----:B------:R-:W-:Y:S02]  /*fd30*/  ULDC UR5, c[0x0][0x64c] ;  /* 0x0001930000057ab9 */ /* 0x000fe40000000800 */
[----:B------:R-:W-:-:S05]  /*fd40*/  IADD3 R3, P1, R13, UR5, RZ ;  /* 0x000000050d037c10 */ /* 0x000fca000ff3e0ff */
[----:B------:R-:W-:-:S04]  /*fd50*/  IMAD.X R15, RZ, RZ, R15, P1 ;  /* 0x000000ffff0f7224 */ /* 0x000fc800008e060f */
[----:B------:R-:W-:-:S04]  /*fd60*/  IMAD.WIDE.U32 R4, R15, UR8, RZ ;  /* 0x000000080f047c25 */ /* 0x000fc8000f8e00ff */
[----:B------:R-:W-:-:S04]  /*fd70*/  IMAD.WIDE.U32 R4, P1, R3, UR9, R4 ;  /* 0x0000000903047c25 */ /* 0x000fc8000f820004 */
[----:B------:R-:W-:-:S04]  /*fd80*/  IMAD.WIDE.U32 R2, R3, UR8, RZ ;  /* 0x0000000803027c25 */ /* 0x000fc8000f8e00ff */
[----:B------:R-:W-:Y:S01]  /*fd90*/  IMAD.MOV.U32 R2, RZ, RZ, R5 ;  /* 0x000000ffff027224 */ /* 0x000fe200078e0005 */
[----:B------:R-:W-:Y:S01]  /*fda0*/  IADD3 RZ, P4, R3, R4, RZ ;  /* 0x0000000403ff7210 */ /* 0x000fe20007f9e0ff */
[----:B------:R-:W-:-:S04]  /*fdb0*/  IMAD.X R3, RZ, RZ, RZ, P1 ;  /* 0x000000ffff037224 */ /* 0x000fc800008e06ff */
[----:B------:R-:W-:-:S08]  /*fdc0*/  IMAD.WIDE.U32.X R2, R15, UR9, R2, P4 ;  /* 0x000000090f027c25 */ /* 0x000fd0000a0e0402 */
.L_x_313:
[----:B------:R-:W-:Y:S01]  /*fdd0*/  ULDC UR5, c[0x0][0x648] ;  /* 0x0001920000057ab9 */ /* 0x000fe20000000800 */
[----:B------:R-:W-:Y:S01]  /*fde0*/  IMAD.MOV R18, RZ, RZ, -R18 ;  /* 0x000000ffff127224 */ /* 0x000fe200078e0a12 */
[----:B------:R-:W-:Y:S01]  /*fdf0*/  SHF.R.U64 R3, R2, UR5, R3 ;  /* 0x0000000502037c19 */ /* 0x000fe20008001203 */
[----:B------:R-:W-:Y:S01]  /*fe00*/  ULDC UR5, c[0x0][0x638] ;  /* 0x00018e0000057ab9 */ /* 0x000fe20000000800 */
[----:B------:R-:W-:Y:S01]  /*fe10*/  LOP3.LUT R2, R16, UR21, RZ, 0xc0, !PT ;  /* 0x0000001510027c12 */ /* 0x000fe2000f8ec0ff */
[----:B------:R-:W-:Y:S01]  /*fe20*/  @P3 IMAD R12, R14, R18, R11 ;  /* 0x000000120e0c3224 */ /* 0x000fe200078e020b */
[----:B------:R-:W-:Y:S01]  /*fe30*/  ULDC UR6, c[0x0][0x610] ;  /* 0x0001840000067ab9 */ /* 0x000fe20000000800 */
[----:B------:R-:W-:Y:S02]  /*fe40*/  IMAD.MOV R4, RZ, RZ, -R3 ;  /* 0x000000ffff047224 */ /* 0x000fe400078e0a03 */
[----:B------:R-:W-:Y:S01]  /*fe50*/  IMAD R3, R3, UR22, R2 ;  /* 0x0000001603037c24 */ /* 0x000fe2000f8e0202 */
[----:B------:R-:W-:Y:S01]  /*fe60*/  LOP3.LUT R2, R7, UR4, RZ, 0xc0, !PT ;  /* 0x0000000407027c12 */ /* 0x000fe2000f8ec0ff */
[----:B------:R-:W-:Y:S01]  /*fe70*/  IMAD R13, R4, UR5, R13 ;  /* 0x00000005040d7c24 */ /* 0x000fe2000f8e020d */
[----:B------:R-:W-:Y:S01]  /*fe80*/  ULDC UR5, c[0x0][0x600] ;  /* 0x0001800000057ab9 */ /* 0x000fe20000000800 */
[----:B------:R-:W-:-:S02]  /*fe90*/  IMAD.MOV.U32 R5, RZ, RZ, 0x1 ;  /* 0x00000001ff057424 */ /* 0x000fc400078e00ff */
[----:B------:R-:W-:Y:S02]  /*fea0*/  IMAD R3, R3, UR6, R12 ;  /* 0x0000000603037c24 */ /* 0x000fe4000f8e020c */
[--C-:B------:R-:W-:Y:S01]  /*feb0*/  IMAD R4, R13, UR5, R2.reuse ;  /* 0x000000050d047c24 */ /* 0x100fe2000f8e0202 */
[----:B------:R-:W-:-:S04]  /*fec0*/  PRMT R2, R5, 0x7610, R2 ;  /* 0x0000761005027816 */ /* 0x000fc80000000002 */
[----:B------:R-:W-:Y:S02]  /*fed0*/  SEL R5, R4, R3, !P3 ;  /* 0x0000000304057207 */ /* 0x000fe40005800000 */
[----:B------:R-:W-:-:S03]  /*fee0*/  SEL R3, R3, R4, !P3 ;  /* 0x0000000403037207 */ /* 0x000fc60005800000 */
[----:B------:R1:W-:Y:S04]  /*fef0*/  STL [R1+0x84], R5 ;  /* 0x0000840501007387 */ /* 0x0003e80000100800 */
[----:B------:R1:W-:Y:S04]  /*ff00*/  STL [R1+0x70], R6 ;  /* 0x0000700601007387 */ /* 0x0003e80000100800 */
[----:B------:R1:W-:Y:S02]  /*ff10*/  STL [R1+0x80], R3 ;  /* 0x0000800301007387 */ /* 0x0003e40000100800 */
.L_x_311:
[----:B------:R-:W-:Y:S05]  /*ff20*/  BSYNC B1 ;  /* 0x0000000000017941 */ /* 0x000fea0003800000 */
.L_x_310:
[----:B------:R-:W-:-:S13]  /*ff30*/  LOP3.LUT P1, RZ, R2, 0xff, RZ, 0xc0, !PT ;  /* 0x000000ff02ff7812 */ /* 0x000fda000782c0ff */
[----:B------:R-:W-:Y:S05]  /*ff40*/  @P1 BRA `(.L_x_314) ;  /* 0xfffffff000f41947 */ /* 0x000fea000383ffff */
[----:B------:R-:W-:Y:S05]  /*ff50*/  BSYNC B0 ;  /* 0x0000000000007941 */ /* 0x000fea0003800000 */
.L_x_302:
[----:B------:R-:W-:-:S03]  /*ff60*/  UMOV UR5, 0xffffffff ;  /* 0xffffffff00057882 */ /* 0x000fc60000000000 */
[----:B------:R-:W-:Y:S05]  /*ff70*/  BRA.DIV UR5, `(.L_x_315) ;  /* 0x00000006057c7947 */ /* 0x000fea000b800000 */
[----:B------:R-:W-:-:S13]  /*ff80*/  ELECT P0, URZ, PT ;  /* 0x00000000003f782f */ /* 0x000fda0003800000 */
.L_x_332:
[----:B------:R-:W-:Y:S04]  /*ff90*/  BSSY B0, `(.L_x_316) ;  /* 0x0000035000007945 */ /* 0x000fe80003800000 */
[----:B------:R-:W-:Y:S05]  /*ffa0*/  @!P0 BRA `(.L_x_317) ;  /* 0x0000000000cc8947 */ /* 0x000fea0003800000 */
[----:B------:R-:W-:-:S04]  /*ffb0*/  ULOP3.LUT UR5, UR15, 0x2, URZ, 0xfc, !UPT ;  /* 0x000000020f057892 */ /* 0x000fc8000f8efc3f */
[----:B------:R-:W-:-:S06]  /*ffc0*/  UISETP.NE.AND UP0, UPT, UR5, 0x3, UPT ;  /* 0x000000030500788c */ /* 0x000fcc000bf05270 */
[----:B------:R-:W-:-:S13]  /*ffd0*/  PLOP3.LUT P0, PT, PT, PT, UP0, 0x80, 0x0 ;  /* 0x000000000000781c */ /* 0x000fda0003f0f008 */
[----:B------:R-:W-:Y:S05]  /*ffe0*/  @!P0 BRA `(.L_x_318) ;  /* 0x0000000000048947 */ /* 0x000fea0003800000 */
[----:B------:R-:W-:Y:S01]  /*fff0*/  BPT.TRAP 0x1 ;  /* 0x000000040000795c */ /* 0x000fe20000300000 */
.L_x_318:
[----:B01----:R-:W0:Y:S01]  /*10000*/  S2R R3, SR_CgaCtaId ;  /* 0x0000000000037919 */ /* 0x003e220000008800 */
[----:B------:R-:W-:Y:S02]  /*10010*/  MOV R2, 0x400 ;  /* 0x0000040000027802 */ /* 0x000fe40000000f00 */
[----:B------:R-:W-:Y:S02]  /*10020*/  SHF.L.U32 R4, R0, 0x1f, RZ ;  /* 0x0000001f00047819 */ /* 0x000fe400000006ff */
[----:B0-----:R-:W-:-:S05]  /*10030*/  LEA R2, R3, R2, 0x18 ;  /* 0x0000000203027211 */ /* 0x001fca00078ec0ff */
[----:B------:R-:W-:-:S04]  /*10040*/  VIADD R2, R2, 0x28 ;  /* 0x0000002802027836 */ /* 0x000fc80000000000 */
[C---:B------:R-:W-:Y:S02]  /*10050*/  IMAD R7, R9.reuse, 0x8, R2 ;  /* 0x0000000809077824 */ /* 0x040fe400078e0202 */
[----:B------:R-:W-:Y:S02]  /*10060*/  VIADD R9, R9, 0x1 ;  /* 0x0000000109097836 */ /* 0x000fe40000000000 */
[----:B------:R-:W0:Y:S03]  /*10070*/  SYNCS.PHASECHK.TRANS64.TRYWAIT P0, [R7+URZ], R4 ;  /* 0x00000004070075a7 */ /* 0x000e26000800017f */
[----:B------:R-:W-:-:S04]  /*10080*/  ISETP.NE.AND P1, PT, R9, 0x5, PT ;  /* 0x000000050900780c */ /* 0x000fc80003f25270 */
[----:B------:R-:W-:Y:S02]  /*10090*/  SEL R3, RZ, 0x1, P1 ;  /* 0x00000001ff037807 */ /* 0x000fe40000800000 */
[----:B------:R-:W-:Y:S02]  /*100a0*/  SEL R9, R9, RZ, P1 ;  /* 0x000000ff09097207 */ /* 0x000fe40000800000 */
[----:B------:R-:W-:-:S03]  /*100b0*/  LOP3.LUT R6, R0, R3, RZ, 0x3c, !PT ;  /* 0x0000000300067212 */ /* 0x000fc600078e3cff */
[----:B------:R-:W-:Y:S01]  /*100c0*/  IMAD R8, R9, 0x8, R2 ;  /* 0x0000000809087824 */ /* 0x000fe200078e0202 */
[----:B------:R-:W-:Y:S01]  /*100d0*/  SHF.L.U32 R5, R6, 0x1f, RZ ;  /* 0x0000001f06057819 */ /* 0x000fe200000006ff */
[----:B0-----:R-:W-:Y:S06]  /*100e0*/  @!P0 BRA `(.L_x_319) ;  /* 0x0000000400448947 */ /* 0x001fec0003800000 */
.L_x_333:
[----:B------:R-:W1:Y:S01]  /*100f0*/  SYNCS.PHASECHK.TRANS64.TRYWAIT P0, [R8+URZ], R5 ;  /* 0x00000005080075a7 */ /* 0x000e62000800017f */
[----:B------:R-:W-:-:S05]  /*10100*/  VIADD R0, R9, 0x1 ;  /* 0x0000000109007836 */ /* 0x000fca0000000000 */
[----:B------:R-:W-:-:S04]  /*10110*/  ISETP.NE.AND P1, PT, R0, 0x5, PT ;  /* 0x000000050000780c */ /* 0x000fc80003f25270 */
[----:B------:R-:W-:Y:S02]  /*10120*/  SEL R3, RZ, 0x1, P1 ;  /* 0x00000001ff037807 */ /* 0x000fe40000800000 */
[----:B0-----:R-:W-:Y:S02]  /*10130*/  SEL R7, R0, RZ, P1 ;  /* 0x000000ff00077207 */ /* 0x001fe40000800000 */
[----:B------:R-:W-:-:S03]  /*10140*/  LOP3.LUT R6, R6, R3, RZ, 0x3c, !PT ;  /* 0x0000000306067212 */ /* 0x000fc600078e3cff */
[----:B------:R-:W-:Y:S01]  /*10150*/  IMAD R9, R7, 0x8, R2 ;  /* 0x0000000807097824 */ /* 0x000fe200078e0202 */
[----:B------:R-:W-:Y:S01]  /*10160*/  SHF.L.U32 R4, R6, 0x1f, RZ ;  /* 0x0000001f06047819 */ /* 0x000fe200000006ff */
[----:B-1----:R-:W-:Y:S06]  /*10170*/  @!P0 BRA `(.L_x_320) ;  /* 0x0000000400348947 */ /* 0x002fec0003800000 */
.L_x_334:
[----:B------:R-:W1:Y:S01]  /*10180*/  SYNCS.PHASECHK.TRANS64.TRYWAIT P0, [R9+URZ], R4 ;  /* 0x00000004090075a7 */ /* 0x000e62000800017f */
[----:B------:R-:W-:-:S05]  /*10190*/  VIADD R0, R7, 0x1 ;  /* 0x0000000107007836 */ /* 0x000fca0000000000 */
[----:B------:R-:W-:-:S04]  /*101a0*/  ISETP.NE.AND P1, PT, R0, 0x5, PT ;  /* 0x000000050000780c */ /* 0x000fc80003f25270 */
[----:B------:R-:W-:Y:S02]  /*101b0*/  SEL R3, RZ, 0x1, P1 ;  /* 0x00000001ff037807 */ /* 0x000fe40000800000 */
[----:B------:R-:W-:Y:S02]  /*101c0*/  SEL R7, R0, RZ, P1 ;  /* 0x000000ff00077207 */ /* 0x000fe40000800000 */
[----:B------:R-:W-:-:S03]  /*101d0*/  LOP3.LUT R11, R6, R3, RZ, 0x3c, !PT ;  /* 0x00000003060b7212 */ /* 0x000fc600078e3cff */
[----:B------:R-:W-:Y:S01]  /*101e0*/  IMAD R6, R7, 0x8, R2 ;  /* 0x0000000807067824 */ /* 0x000fe200078e0202 */
[----:B0-----:R-:W-:Y:S01]  /*101f0*/  SHF.L.U32 R5, R11, 0x1f, RZ ;  /* 0x0000001f0b057819 */ /* 0x001fe200000006ff */
[----:B-1----:R-:W-:Y:S06]  /*10200*/  @!P0 BRA `(.L_x_321) ;  /* 0x0000000400248947 */ /* 0x002fec0003800000 */
.L_x_335:
[----:B------:R-:W1:Y:S01]  /*10210*/  SYNCS.PHASECHK.TRANS64.TRYWAIT P0, [R6+URZ], R5 ;  /* 0x00000005060075a7 */ /* 0x000e62000800017f */
[----:B------:R-:W-:-:S05]  /*10220*/  VIADD R0, R7, 0x1 ;  /* 0x0000000107007836 */ /* 0x000fca0000000000 */
[----:B------:R-:W-:-:S04]  /*10230*/  ISETP.NE.AND P1, PT, R0, 0x5, PT ;  /* 0x000000050000780c */ /* 0x000fc80003f25270 */
[----:B0-----:R-:W-:Y:S02]  /*10240*/  SEL R4, RZ, 0x1, P1 ;  /* 0x00000001ff047807 */ /* 0x001fe40000800000 */
[----:B------:R-:W-:Y:S02]  /*10250*/  SEL R3, R0, RZ, P1 ;  /* 0x000000ff00037207 */ /* 0x000fe40000800000 */
[----:B------:R-:W-:Y:S01]  /*10260*/  LOP3.LUT R0, R11, R4, RZ, 0x3c, !PT ;  /* 0x000000040b007212 */ /* 0x000fe200078e3cff */
[----:B-1----:R-:W-:Y:S06]  /*10270*/  @!P0 BRA `(.L_x_322) ;  /* 0x00000004001c8947 */ /* 0x002fec0003800000 */
.L_x_336:
[----:B------:R-:W-:Y:S01]  /*10280*/  IMAD R3, R3, 0x8, R2 ;  /* 0x0000000803037824 */ /* 0x000fe200078e0202 */
[----:B------:R-:W-:-:S07]  /*10290*/  SHF.L.U32 R0, R0, 0x1f, RZ ;  /* 0x0000001f00007819 */ /* 0x000fce00000006ff */
.L_x_323:
[----:B-1----:R1:W2:Y:S02]  /*102a0*/  SYNCS.PHASECHK.TRANS64.TRYWAIT P0, [R3+URZ], R0 ;  /* 0x00000000030075a7 */ /* 0x0022a4000800017f */
[----:B--2---:R-:W-:Y:S05]  /*102b0*/  @!P0 NANOSLEEP.SYNCS 0x989680 ;  /* 0x009896800000895d */ /* 0x004fea0003900000 */
[----:B------:R-:W2:Y:S02]  /*102c0*/  @!P0 SYNCS.PHASECHK.TRANS64 P0, [R3+URZ], R0 ;  /* 0x00000000030085a7 */ /* 0x000ea4000800007f */
[----:B--2---:R-:W-:Y:S05]  /*102d0*/  @!P0 BRA `(.L_x_323) ;  /* 0xfffffffc00f08947 */ /* 0x004fea000383ffff */
.L_x_317:
[----:B------:R-:W-:Y:S05]  /*102e0*/  BSYNC B0 ;  /* 0x0000000000007941 */ /* 0x000fea0003800000 */
.L_x_316:
[----:B------:R-:W-:Y:S05]  /*102f0*/  EXIT ;  /* 0x000000000000794d */ /* 0x000fea0003800000 */
.L_x_19:
[----:B--2---:R-:W-:-:S04]  /*10300*/  IMAD.U32 R3, RZ, RZ, UR18 ;  /* 0x00000012ff037e24 */ /* 0x004fc8000f8e00ff */
[----:B------:R2:W3:Y:S03]  /*10310*/  SYNCS.PHASECHK.TRANS64.TRYWAIT P1, [R3+URZ+-0x8], R0 ;  /* 0xfffff800030075a7 */ /* 0x0004e6000802017f */
[----:B---3--:R-:W-:Y:S05]  /*10320*/  @!P1 NANOSLEEP.SYNCS 0x989680 ;  /* 0x009896800000995d */ /* 0x008fea0003900000 */
[----:B------:R-:W3:Y:S02]  /*10330*/  @!P1 SYNCS.PHASECHK.TRANS64 P1, [R3+URZ+-0x8], R0 ;  /* 0xfffff800030095a7 */ /* 0x000ee4000802007f */
[----:B---3--:R-:W-:Y:S05]  /*10340*/  @!P1 BRA `(.L_x_19) ;  /* 0xfffffffc00ec9947 */ /* 0x008fea000383ffff */
[----:B------:R-:W-:Y:S05]  /*10350*/  BRA `(.L_x_324) ;  /* 0xffffff1400207947 */ /* 0x000fea000383ffff */
.L_x_24:
[----:B-1----:R-:W-:-:S04]  /*10360*/  IMAD.U32 R3, RZ, RZ, UR6 ;  /* 0x00000006ff037e24 */ /* 0x002fc8000f8e00ff */
[----:B------:R1:W2:Y:S03]  /*10370*/  SYNCS.PHASECHK.TRANS64.TRYWAIT P1, [R3+URZ], R0 ;  /* 0x00000000030075a7 */ /* 0x0002a6000802017f */
[----:B--2---:R-:W-:Y:S05]  /*10380*/  @!P1 NANOSLEEP.SYNCS 0x989680 ;  /* 0x009896800000995d */ /* 0x004fea0003900000 */
[----:B------:R-:W2:Y:S02]  /*10390*/  @!P1 SYNCS.PHASECHK.TRANS64 P1, [R3+URZ], R0 ;  /* 0x00000000030095a7 */ /* 0x000ea4000802007f */
[----:B--2---:R-:W-:Y:S05]  /*103a0*/  @!P1 BRA `(.L_x_24) ;  /* 0xfffffffc00ec9947 */ /* 0x004fea000383ffff */
[----:B------:R-:W-:Y:S05]  /*103b0*/  BRA `(.L_x_23) ;  /* 0xffffff1c00887947 */ /* 0x000fea000383ffff */
.L_x_30:
[----:B-----5:R2:W-:Y:S02]  /*103c0*/  STL [R1+0x9c], R0 ;  /* 0x00009c0001007387 */ /* 0x0205e40000100800 */
[----:B--2---:R-:W-:-:S04]  /*103d0*/  IMAD.U32 R0, RZ, RZ, UR9 ;  /* 0x00000009ff007e24 */ /* 0x004fc8000f8e00ff */
[----:B------:R2:W3:Y:S03]  /*103e0*/  SYNCS.PHASECHK.TRANS64.TRYWAIT P1, [R0+URZ], R229 ;  /* 0x000000e5000075a7 */ /* 0x0004e6000802017f */
[----:B---3--:R-:W-:Y:S05]  /*103f0*/  @!P1 NANOSLEEP.SYNCS 0x989680 ;  /* 0x009896800000995d */ /* 0x008fea0003900000 */
[----:B------:R2:W3:Y:S02]  /*10400*/  @!P1 SYNCS.PHASECHK.TRANS64 P1, [R0+URZ], R229 ;  /* 0x000000e5000095a7 */ /* 0x0004e4000802007f */
[----:B--2---:R2:W5:Y:S02]  /*10410*/  LDL.LU R0, [R1+0x9c] ;  /* 0x00009c0001007983 */ /* 0x0045640000300800 */
[----:B--23--:R-:W-:Y:S05]  /*10420*/  @!P1 BRA `(.L_x_30) ;  /* 0xfffffffc00e49947 */ /* 0x00cfea000383ffff */
[----:B------:R-:W-:Y:S05]  /*10430*/  BRA `(.L_x_29) ;  /* 0xffffff3000207947 */ /* 0x000fea000383ffff */
.L_x_38:
[----:B-1----:R-:W-:-:S04]  /*10440*/  IMAD.U32 R25, RZ, RZ, UR18 ;  /* 0x00000012ff197e24 */ /* 0x002fc8000f8e00ff */
[----:B------:R1:W3:Y:S03]  /*10450*/  SYNCS.PHASECHK.TRANS64.TRYWAIT P1, [R25+URZ+0x8], R24 ;  /* 0x00000818190075a7 */ /* 0x0002e6000802017f */
[----:B---3--:R-:W-:Y:S05]  /*10460*/  @!P1 NANOSLEEP.SYNCS 0x989680 ;  /* 0x009896800000995d */ /* 0x008fea0003900000 */
[----:B------:R-:W3:Y:S02]  /*10470*/  @!P1 SYNCS.PHASECHK.TRANS64 P1, [R25+URZ+0x8], R24 ;  /* 0x00000818190095a7 */ /* 0x000ee4000802007f */
[----:B---3--:R-:W-:Y:S05]  /*10480*/  @!P1 BRA `(.L_x_38) ;  /* 0xfffffffc00ec9947 */ /* 0x008fea000383ffff */
[----:B------:R-:W-:Y:S05]  /*10490*/  BRA `(.L_x_325) ;  /* 0xffffff5400287947 */ /* 0x000fea000383ffff */
.L_x_303:
[----:B------:R-:W-:Y:S01]  /*104a0*/  BSSY B1, `(.L_x_326) ;  /* 0x0000006000017945 */ /* 0x000fe20003800000 */
[----:B------:R-:W-:-:S07]  /*104b0*/  IMAD.MOV.U32 R2, RZ, RZ, -0x1 ;  /* 0xffffffffff027424 */ /* 0x000fce00078e00ff */
[----:B------:R-:W-:Y:S05]  /*104c0*/  WARPSYNC.COLLECTIVE R2, `(.L_x_327) ;  /* 0x00000000020c7348 */ /* 0x000fea0003c00000 */
[----:B------:R-:W-:Y:S02]  /*104d0*/  ELECT P1, UR62, PT ;  /* 0x00000000003e782f */ /* 0x000fe40003820000 */
[----:B------:R-:W-:Y:S01]  /*104e0*/  MOV R2, UR62 ;  /* 0x0000003e00027c02 */ /* 0x000fe20008000f00 */
[----:B------:R-:W-:Y:S10]  /*104f0*/  ENDCOLLECTIVE ;  /* 0x000000000000791b */ /* 0x000ff40003800000 */
.L_x_327:
[----:B------:R-:W-:Y:S05]  /*10500*/  BSYNC B1 ;  /* 0x0000000000017941 */ /* 0x000fea0003800000 */
.L_x_326:
[----:B------:R-:W-:Y:S05]  /*10510*/  BRA `(.L_x_328) ;  /* 0xffffffec008c7947 */ /* 0x000fea000383ffff */
.L_x_306:
[----:B-1----:R1:W2:Y:S02]  /*10520*/  SYNCS.PHASECHK.TRANS64.TRYWAIT P1, [R11+URZ+0x28], R4 ;  /* 0x000028040b0075a7 */ /* 0x0022a4000802017f */
[----:B--2---:R-:W-:Y:S05]  /*10530*/  @!P1 NANOSLEEP.SYNCS 0x989680 ;  /* 0x009896800000995d */ /* 0x004fea0003900000 */
[----:B------:R-:W2:Y:S02]  /*10540*/  @!P1 SYNCS.PHASECHK.TRANS64 P1, [R11+URZ+0x28], R4 ;  /* 0x000028040b0095a7 */ /* 0x000ea4000802007f */
[----:B--2---:R-:W-:Y:S05]  /*10550*/  @!P1 BRA `(.L_x_306) ;  /* 0xfffffffc00f09947 */ /* 0x004fea000383ffff */
[----:B------:R-:W-:Y:S05]  /*10560*/  BRA `(.L_x_329) ;  /* 0xffffffec00d07947 */ /* 0x000fea000383ffff */
.L_x_315:
[----:B------:R-:W-:Y:S01]  /*10570*/  BSSY B0, `(.L_x_330) ;  /* 0x0000006000007945 */ /* 0x000fe20003800000 */
[----:B------:R-:W-:-:S07]  /*10580*/  IMAD.MOV.U32 R2, RZ, RZ, -0x1 ;  /* 0xffffffffff027424 */ /* 0x000fce00078e00ff */
[----:B01----:R-:W-:Y:S05]  /*10590*/  WARPSYNC.COLLECTIVE R2, `(.L_x_331) ;  /* 0x00000000020c7348 */ /* 0x003fea0003c00000 */
[----:B------:R-:W-:Y:S02]  /*105a0*/  ELECT P1, UR62, PT ;  /* 0x00000000003e782f */ /* 0x000fe40003820000 */
[----:B------:R-:W-:Y:S01]  /*105b0*/  MOV R2, UR62 ;  /* 0x0000003e00027c02 */ /* 0x000fe20008000f00 */
[----:B01----:R-:W-:Y:S10]  /*105c0*/  ENDCOLLECTIVE ;  /* 0x000000000000791b */ /* 0x003ff40003800000 */
.L_x_331:
[----:B------:R-:W-:Y:S05]  /*105d0*/  BSYNC B0 ;  /* 0x0000000000007941 */ /* 0x000fea0003800000 */
.L_x_330:
[----:B------:R-:W-:Y:S01]  /*105e0*/  PLOP3.LUT P0, PT, P1, PT, PT, 0x80, 0x0 ;  /* 0x000000000000781c */ /* 0x000fe20000f0f070 */
[----:B------:R-:W-:-:S12]  /*105f0*/  BRA `(.L_x_332) ;  /* 0xfffffff800647947 */ /* 0x000fd8000383ffff */
.L_x_319:
[----:B0-----:R0:W1:Y:S02]  /*10600*/  SYNCS.PHASECHK.TRANS64.TRYWAIT P0, [R7+URZ], R4 ;  /* 0x00000004070075a7 */ /* 0x001064000800017f */
[----:B-1----:R-:W-:Y:S05]  /*10610*/  @!P0 NANOSLEEP.SYNCS 0x989680 ;  /* 0x009896800000895d */ /* 0x002fea0003900000 */
[----:B------:R-:W1:Y:S02]  /*10620*/  @!P0 SYNCS.PHASECHK.TRANS64 P0, [R7+URZ], R4 ;  /* 0x00000004070085a7 */ /* 0x000e64000800007f */
[----:B-1----:R-:W-:Y:S05]  /*10630*/  @!P0 BRA `(.L_x_319) ;  /* 0xfffffffc00f08947 */ /* 0x002fea000383ffff */
[----:B------:R-:W-:Y:S05]  /*10640*/  BRA `(.L_x_333) ;  /* 0xfffffff800a87947 */ /* 0x000fea000383ffff */
.L_x_320:
[----:B0-----:R0:W1:Y:S02]  /*10650*/  SYNCS.PHASECHK.TRANS64.TRYWAIT P0, [R8+URZ], R5 ;  /* 0x00000005080075a7 */ /* 0x001064000800017f */
[----:B-1----:R-:W-:Y:S05]  /*10660*/  @!P0 NANOSLEEP.SYNCS 0x989680 ;  /* 0x009896800000895d */ /* 0x002fea0003900000 */
[----:B------:R-:W1:Y:S02]  /*10670*/  @!P0 SYNCS.PHASECHK.TRANS64 P0, [R8+URZ], R5 ;  /* 0x00000005080085a7 */ /* 0x000e64000800007f */
[----:B-1----:R-:W-:Y:S05]  /*10680*/  @!P0 BRA `(.L_x_320) ;  /* 0xfffffffc00f08947 */ /* 0x002fea000383ffff */
[----:B------:R-:W-:Y:S05]  /*10690*/  BRA `(.L_x_334) ;  /* 0xfffffff800b87947 */ /* 0x000fea000383ffff */
.L_x_321:
[----:B0-----:R0:W1:Y:S02]  /*106a0*/  SYNCS.PHASECHK.TRANS64.TRYWAIT P0, [R9+URZ], R4 ;  /* 0x00000004090075a7 */ /* 0x001064000800017f */
[----:B-1----:R-:W-:Y:S05]  /*106b0*/  @!P0 NANOSLEEP.SYNCS 0x989680 ;  /* 0x009896800000895d */ /* 0x002fea0003900000 */
[----:B------:R-:W1:Y:S02]  /*106c0*/  @!P0 SYNCS.PHASECHK.TRANS64 P0, [R9+URZ], R4 ;  /* 0x00000004090085a7 */ /* 0x000e64000800007f */
[----:B-1----:R-:W-:Y:S05]  /*106d0*/  @!P0 BRA `(.L_x_321) ;  /* 0xfffffffc00f08947 */ /* 0x002fea000383ffff */
[----:B------:R-:W-:Y:S05]  /*106e0*/  BRA `(.L_x_335) ;  /* 0xfffffff800c87947 */ /* 0x000fea000383ffff */
.L_x_322:
[----:B0-----:R0:W1:Y:S02]  /*106f0*/  SYNCS.PHASECHK.TRANS64.TRYWAIT P0, [R6+URZ], R5 ;  /* 0x00000005060075a7 */ /* 0x001064000800017f */
[----:B-1----:R-:W-:Y:S05]  /*10700*/  @!P0 NANOSLEEP.SYNCS 0x989680 ;  /* 0x009896800000895d */ /* 0x002fea0003900000 */
[----:B------:R-:W1:Y:S02]  /*10710*/  @!P0 SYNCS.PHASECHK.TRANS64 P0, [R6+URZ], R5 ;  /* 0x00000005060085a7 */ /* 0x000e64000800007f */
[----:B-1----:R-:W-:Y:S05]  /*10720*/  @!P0 BRA `(.L_x_322) ;  /* 0xfffffffc00f08947 */ /* 0x002fea000383ffff */
[----:B------:R-:W-:Y:S05]  /*10730*/  BRA `(.L_x_336) ;  /* 0xfffffff800d07947 */ /* 0x000fea000383ffff */
.L_x_337:
[----:B------:R-:W-:-:S00]  /*10740*/  BRA `(.L_x_337) ;  /* 0xfffffffc00fc7947 */ /* 0x000fc0000383ffff */
[----:B------:R-:W-:-:S00]  /*10750*/  NOP ;  /* 0x0000000000007918 */ /* 0x000fc00000000000 */
        /* <DEDUP_REMOVED lines=10> */
.L_x_338:


//--------------------- .nv.shared._ZN7cutlass13device_kernelINS_4gemm6kernel13GemmUniversalIN4cute5tupleIJiiiiEEENS1_10collective13CollectiveMmaINS1_37MainloopSm90TmaGmmaWarpSpecializedFP8ILi5ENS5_IJNS4_1CILi1EEENSA_ILi4EEESB_EEENS1_32KernelTmaWarpSpecializedPingpongEEENS5_IJNSA_ILi64EEENSA_ILi256EEENSA_ILi128EEEEEENS_12float_e5m2_tENS5_IJlSB_lEEESK_SL_NS4_8TiledMMAINS4_8MMA_AtomIJNS4_4SM904GMMA31MMA_64x256x32_F32E5M2E5M2_SS_TNILNSP_7ScaleInE1ELSR_1EEEEEENS4_6LayoutINS5_IJSB_SB_SB_EEENS5_IJNSA_ILi0EEESW_SW_EEEEENS5_IJNS4_10UnderscoreESZ_SZ_EEEEENS4_23SM90_TMA_LOAD_MULTICASTENS4_14ComposedLayoutINS4_7SwizzleILi3ELi4ELi3EEENS4_18smem_ptr_flag_bitsILi8EEENSU_INS5_IJNSA_ILi8EEESI_EEENS5_IJSI_SB_EEEEEEEvNS4_8identityENS4_13SM90_TMA_LOADES1C_vS1D_EENS_8epilogue10collective6detail29Sm90TmaWarpSpecializedAdapterINS1H_15DefaultEpilogueISK_SL_SL_NS1G_6thread17LinearCombinationISK_Li1EffLNS1L_9ScaleType4KindE0ELNS_15FloatRoundStyleE2ESK_EENS1_15EpilogueDefaultEEEEEvvEEEEvNT_6ParamsE --------------------------
	.section	.nv.shared._ZN7cutlass13device_kernelINS_4gemm6kernel13GemmUniversalIN4cute5tupleIJiiiiEEENS1_10collective13CollectiveMmaINS1_37MainloopSm90TmaGmmaWarpSpecializedFP8ILi5ENS5_IJNS4_1CILi1EEENSA_ILi4EEESB_EEENS1_32KernelTmaWarpSpecializedPingpongEEENS5_IJNSA_ILi64EEENSA_ILi256EEENSA_ILi128EEEEEENS_12float_e5m2_tENS5_IJlSB_lEEESK_SL_NS4_8TiledMMAINS4_8MMA_AtomIJNS4_4SM904GMMA31MMA_64x256x32_F32E5M2E5M2_SS_TNILNSP_7ScaleInE1ELSR_1EEEEEENS4_6LayoutINS5_IJSB_SB_SB_EEENS5_IJNSA_ILi0EEESW_SW_EEEEENS5_IJNS4_10UnderscoreESZ_SZ_EEEEENS4_23SM90_TMA_LOAD_MULTICASTENS4_14ComposedLayoutINS4_7SwizzleILi3ELi4ELi3EEENS4_18smem_ptr_flag_bitsILi8EEENSU_INS5_IJNSA_ILi8EEESI_EEENS5_IJSI_SB_EEEEEEEvNS4_8identityENS4_13SM90_TMA_LOADES1C_vS1D_EENS_8epilogue10collective6detail29Sm90TmaWarpSpecializedAdapterINS1H_15DefaultEpilogueISK_SL_SL_NS1G_6thread17LinearCombinationISK_Li1EffLNS1L_9ScaleType4KindE0ELNS_15FloatRoundStyleE2ESK_EENS1_15EpilogueDefaultEEEEEvvEEEEvNT_6ParamsE,"aw",@nobits
	.sectionflags	@""
	.align	16
	.zero		1024


//--------------------- .nv.shared.reserved.0     --------------------------
	.section	.nv.shared.reserved.0,"aw",@nobits
	.weak		__nv_reservedSMEM_offset_0_alias
	.size		__nv_reservedSMEM_offset_0_alias, 0, 0
	.other		__nv_reservedSMEM_offset_0_alias,@"STO_CUDA_RESERVED_SHARED STV_DEFAULT"
__nv_reservedSMEM_offset_0_alias:
	.zero		0


//--------------------- .nv.global                --------------------------
	.section	.nv.global,"aw",@nobits
.nv.global:
	.type		_ZN40_INTERNAL_8c234995_4_k_cu_18ceeafc_257054cute1_E,@object
	.size		_ZN40_INTERNAL_8c234995_4_k_cu_18ceeafc_257054cute1_E,(_ZN40_INTERNAL_8c234995_4_k_cu_18ceeafc_257054cuda3std3__45__cpo6cbeginE - _ZN40_INTERNAL_8c234995_4_k_cu_18ceeafc_257054cute1_E)
_ZN40_INTERNAL_8c234995_4_k_cu_18ceeafc_257054cute1_E:
	.zero		1
	.type		_ZN40_INTERNAL_8c234995_4_k_cu_18ceeafc_257054cuda3std3__45__cpo6cbeginE,@object
	.size		_ZN40_INTERNAL_8c234995_4_k_cu_18ceeafc_257054cuda3std3__45__cpo6cbeginE,(_ZN40_INTERNAL_8c234995_4_k_cu_18ceeafc_257054cuda3std3__48in_placeE - _ZN40_INTERNAL_8c234995_4_k_cu_18ceeafc_257054cuda3std3__45__cpo6cbeginE)
_ZN40_INTERNAL_8c234995_4_k_cu_18ceeafc_257054cuda3std3__45__cpo6cbeginE:
	.zero		1
	.type		_ZN40_INTERNAL_8c234995_4_k_cu_18ceeafc_257054cuda3std3__48in_placeE,@object
	.size		_ZN40_INTERNAL_8c234995_4_k_cu_18ceeafc_257054cuda3std3__48in_placeE,(_ZN40_INTERNAL_8c234995_4_k_cu_18ceeafc_257054cuda3std6ranges3__45__cpo9iter_moveE - _ZN40_INTERNAL_8c234995_4_k_cu_18ceeafc_257054cuda3std3__48in_placeE)
_ZN40_INTERNAL_8c234995_4_k_cu_18ceeafc_257054cuda3std3__48in_placeE:
	.zero		1
	.type		_ZN40_INTERNAL_8c234995_4_k_cu_18ceeafc_257054cuda3std6ranges3__45__cpo9iter_moveE,@object
	.size		_ZN40_INTERNAL_8c234995_4_k_cu_18ceeafc_257054cuda3std6ranges3__45__cpo9iter_moveE,(_ZN40_INTERNAL_8c234995_4_k_cu_18ceeafc_257054cuda3std3__45__cpo5beginE - _ZN40_INTERNAL_8c234995_4_k_cu_18ceeafc_257054cuda3std6ranges3__45__cpo9iter_moveE)
_ZN40_INTERNAL_8c234995_4_k_cu_18ceeafc_257054cuda3std6ranges3__45__cpo9iter_moveE:
	.zero		1
	.type		_ZN40_INTERNAL_8c234995_4_k_cu_18ceeafc_257054cuda3std3__45__cpo5beginE,@object
	.size		_ZN40_INTERNAL_8c234995_4_k_cu_18ceeafc_257054cuda3std3__45__cpo5beginE,(_ZN40_INTERNAL_8c234995_4_k_cu_18ceeafc_257054cuda3std3__442_GLOBAL__N__8c234995_4_k_cu_18ceeafc_257056ignoreE - _ZN40_INTERNAL_8c234995_4_k_cu_18ceeafc_257054cuda3std3__45__cpo5beginE)
_ZN40_INTERNAL_8c234995_4_k_cu_18ceeafc_257054cuda3std3__45__cpo5beginE:
	.zero		1
	.type		_ZN40_INTERNAL_8c234995_4_k_cu_18ceeafc_257054cuda3std3__442_GLOBAL__N__8c234995_4_k_cu_18ceeafc_257056ignoreE,@object
	.size		_ZN40_INTERNAL_8c234995_4_k_cu_18ceeafc_257054cuda3std3__442_GLOBAL__N__8c234995_4_k_cu_18ceeafc_257056ignoreE,(_ZN40_INTERNAL_8c234995_4_k_cu_18ceeafc_257054cute7productE - _ZN40_INTERNAL_8c234995_4_k_cu_18ceeafc_257054cuda3std3__442_GLOBAL__N__8c234995_4_k_cu_18ceeafc_257056ignoreE)
_ZN40_INTERNAL_8c234995_4_k_cu_18ceeafc_257054cuda3std3__442_GLOBAL__N__8c234995_4_k_cu_18ceeafc_257056ignoreE:
	.zero		1
	.type		_ZN40_INTERNAL_8c234995_4_k_cu_18ceeafc_257054cute7productE,@object
	.size		_ZN40_INTERNAL_8c234995_4_k_cu_18ceeafc_257054cute7productE,(_ZN40_INTERNAL_8c234995_4_k_cu_18ceeafc_257054cuda3std3__45__cpo3endE - _ZN40_INTERNAL_8c234995_4_k_cu_18ceeafc_257054cute7productE)
_ZN40_INTERNAL_8c234995_4_k_cu_18ceeafc_257054cute7productE:
	.zero		1
	.type		_ZN40_INTERNAL_8c234995_4_k_cu_18ceeafc_257054cuda3std3__45__cpo3endE,@object
	.size		_ZN40_INTERNAL_8c234995_4_k_cu_18ceeafc_257054cuda3std3__45__cpo3endE,(_ZN40_INTERNAL_8c234995_4_k_cu_18ceeafc_257054cuda3std3__419piecewise_constructE - _ZN40_INTERNAL_8c234995_4_k_cu_18ceeafc_257054cuda3std3__45__cpo3endE)
_ZN40_INTERNAL_8c234995_4_k_cu_18ceeafc_257054cuda3std3__45__cpo3endE:
	.zero		1
	.type		_ZN40_INTERNAL_8c234995_4_k_cu_18ceeafc_257054cuda3std3__419piecewise_constructE,@object
	.size		_ZN40_INTERNAL_8c234995_4_k_cu_18ceeafc_257054cuda3std3__419piecewise_constructE,(_ZN40_INTERNAL_8c234995_4_k_cu_18ceeafc_257054cuda3std3__45__cpo4cendE - _ZN40_INTERNAL_8c234995_4_k_cu_18ceeafc_257054cuda3std3__419piecewise_constructE)
_ZN40_INTERNAL_8c234995_4_k_cu_18ceeafc_257054cuda3std3__419piecewise_constructE:
	.zero		1
	.type		_ZN40_INTERNAL_8c234995_4_k_cu_18ceeafc_257054cuda3std3__45__cpo4cendE,@object
	.size		_ZN40_INTERNAL_8c234995_4_k_cu_18ceeafc_257054cuda3std3__45__cpo4cendE,(_ZN40_INTERNAL_8c234995_4_k_cu_18ceeafc_257054cuda3std6ranges3__45__cpo4swapE - _ZN40_INTERNAL_8c234995_4_k_cu_18ceeafc_257054cuda3std3__45__cpo4cendE)
_ZN40_INTERNAL_8c234995_4_k_cu_18ceeafc_257054cuda3std3__45__cpo4cendE:
	.zero		1
	.type		_ZN40_INTERNAL_8c234995_4_k_cu_18ceeafc_257054cuda3std6ranges3__45__cpo4swapE,@object
	.size		_ZN40_INTERNAL_8c234995_4_k_cu_18ceeafc_257054cuda3std6ranges3__45__cpo4swapE,(.L_7 - _ZN40_INTERNAL_8c234995_4_k_cu_18ceeafc_257054cuda3std6ranges3__45__cpo4swapE)
_ZN40_INTERNAL_8c234995_4_k_cu_18ceeafc_257054cuda3std6ranges3__45__cpo4swapE:
	.zero		1
.L_7:


//--------------------- .nv.constant0._ZN7cutlass13device_kernelINS_4gemm6kernel13GemmUniversalIN4cute5tupleIJiiiiEEENS1_10collective13CollectiveMmaINS1_37MainloopSm90TmaGmmaWarpSpecializedFP8ILi5ENS5_IJNS4_1CILi1EEENSA_ILi4EEESB_EEENS1_32KernelTmaWarpSpecializedPingpongEEENS5_IJNSA_ILi64EEENSA_ILi256EEENSA_ILi128EEEEEENS_12float_e5m2_tENS5_IJlSB_lEEESK_SL_NS4_8TiledMMAINS4_8MMA_AtomIJNS4_4SM904GMMA31MMA_64x256x32_F32E5M2E5M2_SS_TNILNSP_7ScaleInE1ELSR_1EEEEEENS4_6LayoutINS5_IJSB_SB_SB_EEENS5_IJNSA_ILi0EEESW_SW_EEEEENS5_IJNS4_10UnderscoreESZ_SZ_EEEEENS4_23SM90_TMA_LOAD_MULTICASTENS4_14ComposedLayoutINS4_7SwizzleILi3ELi4ELi3EEENS4_18smem_ptr_flag_bitsILi8EEENSU_INS5_IJNSA_ILi8EEESI_EEENS5_IJSI_SB_EEEEEEEvNS4_8identityENS4_13SM90_TMA_LOADES1C_vS1D_EENS_8epilogue10collective6detail29Sm90TmaWarpSpecializedAdapterINS1H_15DefaultEpilogueISK_SL_SL_NS1G_6thread17LinearCombinationISK_Li1EffLNS1L_9ScaleType4KindE0ELNS_15FloatRoundStyleE2ESK_EENS1_15EpilogueDefaultEEEEEvvEEEEvNT_6ParamsE --------------------------
	.section	.nv.constant0._ZN7cutlass13device_kernelINS_4gemm6kernel13GemmUniversalIN4cute5tupleIJiiiiEEENS1_10collective13CollectiveMmaINS1_37MainloopSm90TmaGmmaWarpSpecializedFP8ILi5ENS5_IJNS4_1CILi1EEENSA_ILi4EEESB_EEENS1_32KernelTmaWarpSpecializedPingpongEEENS5_IJNSA_ILi64EEENSA_ILi256EEENSA_ILi128EEEEEENS_12float_e5m2_tENS5_IJlSB_lEEESK_SL_NS4_8TiledMMAINS4_8MMA_AtomIJNS4_4SM904GMMA31MMA_64x256x32_F32E5M2E5M2_SS_TNILNSP_7ScaleInE1ELSR_1EEEEEENS4_6LayoutINS5_IJSB_SB_SB_EEENS5_IJNSA_ILi0EEESW_SW_EEEEENS5_IJNS4_10UnderscoreESZ_SZ_EEEEENS4_23SM90_TMA_LOAD_MULTICASTENS4_14ComposedLayoutINS4_7SwizzleILi3ELi4ELi3EEENS4_18smem_ptr_flag_bitsILi8EEENSU_INS5_IJNSA_ILi8EEESI_EEENS5_IJSI_SB_EEEEEEEvNS4_8identityENS4_13SM90_TMA_LOADES1C_vS1D_EENS_8epilogue10collective6detail29Sm90TmaWarpSpecializedAdapterINS1H_15DefaultEpilogueISK_SL_SL_NS1G_6thread17LinearCombinationISK_Li1EffLNS1L_9ScaleType4KindE0ELNS_15FloatRoundStyleE2ESK_EENS1_15EpilogueDefaultEEEEEvvEEEEvNT_6ParamsE,"a",@progbits
	.sectionflags	@""
	.align	4
.nv.constant0._ZN7cutlass13device_kernelINS_4gemm6kernel13GemmUniversalIN4cute5tupleIJiiiiEEENS1_10collective13CollectiveMmaINS1_37MainloopSm90TmaGmmaWarpSpecializedFP8ILi5ENS5_IJNS4_1CILi1EEENSA_ILi4EEESB_EEENS1_32KernelTmaWarpSpecializedPingpongEEENS5_IJNSA_ILi64EEENSA_ILi256EEENSA_ILi128EEEEEENS_12float_e5m2_tENS5_IJlSB_lEEESK_SL_NS4_8TiledMMAINS4_8MMA_AtomIJNS4_4SM904GMMA31MMA_64x256x32_F32E5M2E5M2_SS_TNILNSP_7ScaleInE1ELSR_1EEEEEENS4_6LayoutINS5_IJSB_SB_SB_EEENS5_IJNSA_ILi0EEESW_SW_EEEEENS5_IJNS4_10UnderscoreESZ_SZ_EEEEENS4_23SM90_TMA_LOAD_MULTICASTENS4_14ComposedLayoutINS4_7SwizzleILi3ELi4ELi3EEENS4_18smem_ptr_flag_bitsILi8EEENSU_INS5_IJNSA_ILi8EEESI_EEENS5_IJSI_SB_EEEEEEEvNS4_8identityENS4_13SM90_TMA_LOADES1C_vS1D_EENS_8epilogue10collective6detail29Sm90TmaWarpSpecializedAdapterINS1H_15DefaultEpilogueISK_SL_SL_NS1G_6thread17LinearCombinationISK_Li1EffLNS1L_9ScaleType4KindE0ELNS_15FloatRoundStyleE2ESK_EENS1_15EpilogueDefaultEEEEEvvEEEEvNT_6ParamsE:
	.zero		1664


//--------------------- SYMBOLS --------------------------

	.type		.nv.reservedSmem.offset0,@object
	.size		.nv.reservedSmem.offset0,0x4
